//
// Generated by NVIDIA NVVM Compiler
//
// Compiler Build ID: CL-36424714
// Cuda compilation tools, release 13.0, V13.0.88
// Based on NVVM 20.0.0
//

.version 9.0
.target sm_100
.address_size 64

	// .globl	_Z21max_pool_forward_nchwIffEviPKT_llliiiiiiiiiiPS0_Pl

.visible .entry _Z21max_pool_forward_nchwIffEviPKT_llliiiiiiiiiiPS0_Pl(
	.param .u32 _Z21max_pool_forward_nchwIffEviPKT_llliiiiiiiiiiPS0_Pl_param_0,
	.param .u64 .ptr .align 1 _Z21max_pool_forward_nchwIffEviPKT_llliiiiiiiiiiPS0_Pl_param_1,
	.param .u64 _Z21max_pool_forward_nchwIffEviPKT_llliiiiiiiiiiPS0_Pl_param_2,
	.param .u64 _Z21max_pool_forward_nchwIffEviPKT_llliiiiiiiiiiPS0_Pl_param_3,
	.param .u64 _Z21max_pool_forward_nchwIffEviPKT_llliiiiiiiiiiPS0_Pl_param_4,
	.param .u32 _Z21max_pool_forward_nchwIffEviPKT_llliiiiiiiiiiPS0_Pl_param_5,
	.param .u32 _Z21max_pool_forward_nchwIffEviPKT_llliiiiiiiiiiPS0_Pl_param_6,
	.param .u32 _Z21max_pool_forward_nchwIffEviPKT_llliiiiiiiiiiPS0_Pl_param_7,
	.param .u32 _Z21max_pool_forward_nchwIffEviPKT_llliiiiiiiiiiPS0_Pl_param_8,
	.param .u32 _Z21max_pool_forward_nchwIffEviPKT_llliiiiiiiiiiPS0_Pl_param_9,
	.param .u32 _Z21max_pool_forward_nchwIffEviPKT_llliiiiiiiiiiPS0_Pl_param_10,
	.param .u32 _Z21max_pool_forward_nchwIffEviPKT_llliiiiiiiiiiPS0_Pl_param_11,
	.param .u32 _Z21max_pool_forward_nchwIffEviPKT_llliiiiiiiiiiPS0_Pl_param_12,
	.param .u32 _Z21max_pool_forward_nchwIffEviPKT_llliiiiiiiiiiPS0_Pl_param_13,
	.param .u32 _Z21max_pool_forward_nchwIffEviPKT_llliiiiiiiiiiPS0_Pl_param_14,
	.param .u64 .ptr .align 1 _Z21max_pool_forward_nchwIffEviPKT_llliiiiiiiiiiPS0_Pl_param_15,
	.param .u64 .ptr .align 1 _Z21max_pool_forward_nchwIffEviPKT_llliiiiiiiiiiPS0_Pl_param_16
)
{
	.reg .pred 	%p<13>;
	.reg .b32 	%r<87>;
	.reg .b32 	%f<15>;
	.reg .b64 	%rd<44>;

	ld.param.s32 	%rd2, [_Z21max_pool_forward_nchwIffEviPKT_llliiiiiiiiiiPS0_Pl_param_0];
	ld.param.u64 	%rd19, [_Z21max_pool_forward_nchwIffEviPKT_llliiiiiiiiiiPS0_Pl_param_1];
	ld.param.u64 	%rd20, [_Z21max_pool_forward_nchwIffEviPKT_llliiiiiiiiiiPS0_Pl_param_2];
	ld.param.u64 	%rd21, [_Z21max_pool_forward_nchwIffEviPKT_llliiiiiiiiiiPS0_Pl_param_3];
	ld.param.u64 	%rd22, [_Z21max_pool_forward_nchwIffEviPKT_llliiiiiiiiiiPS0_Pl_param_4];
	ld.param.u32 	%r31, [_Z21max_pool_forward_nchwIffEviPKT_llliiiiiiiiiiPS0_Pl_param_5];
	ld.param.u32 	%r32, [_Z21max_pool_forward_nchwIffEviPKT_llliiiiiiiiiiPS0_Pl_param_6];
	ld.param.u32 	%r33, [_Z21max_pool_forward_nchwIffEviPKT_llliiiiiiiiiiPS0_Pl_param_7];
	ld.param.u32 	%r34, [_Z21max_pool_forward_nchwIffEviPKT_llliiiiiiiiiiPS0_Pl_param_8];
	ld.param.u32 	%r37, [_Z21max_pool_forward_nchwIffEviPKT_llliiiiiiiiiiPS0_Pl_param_11];
	ld.param.u32 	%r38, [_Z21max_pool_forward_nchwIffEviPKT_llliiiiiiiiiiPS0_Pl_param_12];
	ld.param.u32 	%r39, [_Z21max_pool_forward_nchwIffEviPKT_llliiiiiiiiiiPS0_Pl_param_13];
	ld.param.u32 	%r40, [_Z21max_pool_forward_nchwIffEviPKT_llliiiiiiiiiiPS0_Pl_param_14];
	ld.param.u64 	%rd23, [_Z21max_pool_forward_nchwIffEviPKT_llliiiiiiiiiiPS0_Pl_param_15];
	ld.param.u64 	%rd24, [_Z21max_pool_forward_nchwIffEviPKT_llliiiiiiiiiiPS0_Pl_param_16];
	mov.u32 	%r41, %ctaid.x;
	mov.u32 	%r1, %ntid.x;
	mov.u32 	%r42, %tid.x;
	mad.lo.s32 	%r43, %r41, %r1, %r42;
	cvt.u64.u32 	%rd41, %r43;
	setp.ge.s64 	%p1, %rd41, %rd2;
	@%p1 bra 	$L__BB0_12;
	add.s32 	%r44, %r33, -1;
	mad.lo.s32 	%r2, %r39, %r44, 1;
	cvt.u32.u64 	%r3, %rd21;
	add.s32 	%r45, %r34, -1;
	mad.lo.s32 	%r4, %r40, %r45, 1;
	cvt.u32.u64 	%r5, %rd22;
	mov.u32 	%r46, %nctaid.x;
	mul.lo.s32 	%r47, %r1, %r46;
	cvt.u64.u32 	%rd3, %r47;
	max.u32 	%r6, %r39, 1;
	max.u32 	%r7, %r40, 1;
	neg.s32 	%r8, %r38;
	cvta.to.global.u64 	%rd4, %rd23;
	cvta.to.global.u64 	%rd5, %rd24;
	cvta.to.global.u64 	%rd6, %rd19;
$L__BB0_2:
	cvt.u32.u64 	%r9, %rd41;
	div.s32 	%r10, %r9, %r32;
	div.s32 	%r48, %r10, %r31;
	cvt.s64.s32 	%rd8, %r48;
	or.b64  	%rd25, %rd8, %rd20;
	and.b64  	%rd26, %rd25, -4294967296;
	setp.ne.s64 	%p2, %rd26, 0;
	@%p2 bra 	$L__BB0_4;
	cvt.u32.u64 	%r49, %rd20;
	cvt.u32.u64 	%r50, %rd8;
	div.u32 	%r51, %r50, %r49;
	mul.lo.s32 	%r52, %r51, %r49;
	sub.s32 	%r53, %r50, %r52;
	cvt.u64.u32 	%rd42, %r51;
	cvt.u64.u32 	%rd43, %r53;
	bra.uni 	$L__BB0_5;
$L__BB0_4:
	div.s64 	%rd42, %rd8, %rd20;
	mul.lo.s64 	%rd27, %rd42, %rd20;
	sub.s64 	%rd43, %rd8, %rd27;
$L__BB0_5:
	ld.param.u32 	%r79, [_Z21max_pool_forward_nchwIffEviPKT_llliiiiiiiiiiPS0_Pl_param_10];
	ld.param.u32 	%r78, [_Z21max_pool_forward_nchwIffEviPKT_llliiiiiiiiiiPS0_Pl_param_9];
	rem.s32 	%r54, %r10, %r31;
	mul.lo.s32 	%r55, %r54, %r78;
	sub.s32 	%r56, %r55, %r37;
	rem.s32 	%r57, %r9, %r32;
	mul.lo.s32 	%r11, %r57, %r79;
	sub.s32 	%r58, %r11, %r38;
	add.s32 	%r59, %r2, %r56;
	min.s32 	%r12, %r59, %r3;
	add.s32 	%r60, %r4, %r58;
	min.s32 	%r13, %r60, %r5;
	max.s32 	%r61, %r56, 0;
	add.s32 	%r62, %r37, %r61;
	sub.s32 	%r63, %r62, %r55;
	setp.ne.s32 	%p3, %r63, 0;
	selp.u32 	%r64, 1, 0, %p3;
	selp.s32 	%r65, -1, 0, %p3;
	add.s32 	%r66, %r63, %r65;
	div.u32 	%r67, %r66, %r6;
	add.s32 	%r68, %r67, %r64;
	mad.lo.s32 	%r80, %r39, %r68, %r56;
	max.s32 	%r69, %r58, 0;
	add.s32 	%r70, %r38, %r69;
	sub.s32 	%r71, %r70, %r11;
	setp.ne.s32 	%p4, %r71, 0;
	selp.u32 	%r72, 1, 0, %p4;
	selp.s32 	%r73, -1, 0, %p4;
	add.s32 	%r74, %r71, %r73;
	div.u32 	%r75, %r74, %r7;
	add.s32 	%r76, %r75, %r72;
	mul.lo.s32 	%r15, %r40, %r76;
	add.s32 	%r16, %r58, %r15;
	mad.lo.s32 	%r85, %r80, %r5, %r16;
	cvt.s64.s32 	%rd28, %rd42;
	mad.lo.s64 	%rd15, %rd28, %rd20, %rd43;
	setp.ge.s32 	%p5, %r80, %r12;
	mov.f32 	%f13, 0fFF800000;
	@%p5 bra 	$L__BB0_11;
	add.s32 	%r77, %r8, %r11;
	add.s32 	%r18, %r77, %r15;
	mul.lo.s64 	%rd16, %rd15, %rd21;
	mov.f32 	%f13, 0fFF800000;
$L__BB0_7:
	setp.ge.s32 	%p6, %r16, %r13;
	@%p6 bra 	$L__BB0_10;
	cvt.s64.s32 	%rd29, %r80;
	add.s64 	%rd30, %rd16, %rd29;
	mul.lo.s64 	%rd17, %rd30, %rd22;
	mad.lo.s32 	%r82, %r80, %r5, %r18;
	mov.u32 	%r83, %r16;
$L__BB0_9:
	cvt.s64.s32 	%rd31, %r83;
	add.s64 	%rd32, %rd17, %rd31;
	shl.b64 	%rd33, %rd32, 2;
	add.s64 	%rd34, %rd6, %rd33;
	ld.global.f32 	%f8, [%rd34];
	setp.leu.f32 	%p7, %f8, %f13;
	abs.f32 	%f9, %f8;
	setp.num.f32 	%p8, %f9, %f9;
	and.pred  	%p9, %p7, %p8;
	selp.f32 	%f13, %f13, %f8, %p9;
	selp.b32 	%r85, %r85, %r82, %p9;
	add.s32 	%r83, %r83, %r40;
	add.s32 	%r82, %r82, %r40;
	setp.lt.s32 	%p10, %r83, %r13;
	@%p10 bra 	$L__BB0_9;
$L__BB0_10:
	add.s32 	%r80, %r80, %r39;
	setp.lt.s32 	%p11, %r80, %r12;
	@%p11 bra 	$L__BB0_7;
$L__BB0_11:
	cvt.s64.s32 	%rd35, %rd41;
	shl.b64 	%rd36, %rd35, 2;
	add.s64 	%rd37, %rd4, %rd36;
	st.global.f32 	[%rd37], %f13;
	cvt.s64.s32 	%rd38, %r85;
	shl.b64 	%rd39, %rd35, 3;
	add.s64 	%rd40, %rd5, %rd39;
	st.global.u64 	[%rd40], %rd38;
	add.s64 	%rd41, %rd41, %rd3;
	setp.lt.s64 	%p12, %rd41, %rd2;
	@%p12 bra 	$L__BB0_2;
$L__BB0_12:
	ret;

}
	// .globl	_Z25max_pool_forward_nchw_PTBIffEviPKT_llliiiiiiiiiiPS0_Pl4dim3
.visible .entry _Z25max_pool_forward_nchw_PTBIffEviPKT_llliiiiiiiiiiPS0_Pl4dim3(
	.param .u32 _Z25max_pool_forward_nchw_PTBIffEviPKT_llliiiiiiiiiiPS0_Pl4dim3_param_0,
	.param .u64 .ptr .align 1 _Z25max_pool_forward_nchw_PTBIffEviPKT_llliiiiiiiiiiPS0_Pl4dim3_param_1,
	.param .u64 _Z25max_pool_forward_nchw_PTBIffEviPKT_llliiiiiiiiiiPS0_Pl4dim3_param_2,
	.param .u64 _Z25max_pool_forward_nchw_PTBIffEviPKT_llliiiiiiiiiiPS0_Pl4dim3_param_3,
	.param .u64 _Z25max_pool_forward_nchw_PTBIffEviPKT_llliiiiiiiiiiPS0_Pl4dim3_param_4,
	.param .u32 _Z25max_pool_forward_nchw_PTBIffEviPKT_llliiiiiiiiiiPS0_Pl4dim3_param_5,
	.param .u32 _Z25max_pool_forward_nchw_PTBIffEviPKT_llliiiiiiiiiiPS0_Pl4dim3_param_6,
	.param .u32 _Z25max_pool_forward_nchw_PTBIffEviPKT_llliiiiiiiiiiPS0_Pl4dim3_param_7,
	.param .u32 _Z25max_pool_forward_nchw_PTBIffEviPKT_llliiiiiiiiiiPS0_Pl4dim3_param_8,
	.param .u32 _Z25max_pool_forward_nchw_PTBIffEviPKT_llliiiiiiiiiiPS0_Pl4dim3_param_9,
	.param .u32 _Z25max_pool_forward_nchw_PTBIffEviPKT_llliiiiiiiiiiPS0_Pl4dim3_param_10,
	.param .u32 _Z25max_pool_forward_nchw_PTBIffEviPKT_llliiiiiiiiiiPS0_Pl4dim3_param_11,
	.param .u32 _Z25max_pool_forward_nchw_PTBIffEviPKT_llliiiiiiiiiiPS0_Pl4dim3_param_12,
	.param .u32 _Z25max_pool_forward_nchw_PTBIffEviPKT_llliiiiiiiiiiPS0_Pl4dim3_param_13,
	.param .u32 _Z25max_pool_forward_nchw_PTBIffEviPKT_llliiiiiiiiiiPS0_Pl4dim3_param_14,
	.param .u64 .ptr .align 1 _Z25max_pool_forward_nchw_PTBIffEviPKT_llliiiiiiiiiiPS0_Pl4dim3_param_15,
	.param .u64 .ptr .align 1 _Z25max_pool_forward_nchw_PTBIffEviPKT_llliiiiiiiiiiPS0_Pl4dim3_param_16,
	.param .align 4 .b8 _Z25max_pool_forward_nchw_PTBIffEviPKT_llliiiiiiiiiiPS0_Pl4dim3_param_17[12]
)
{
	.reg .pred 	%p<15>;
	.reg .b32 	%r<100>;
	.reg .b32 	%f<15>;
	.reg .b64 	%rd<46>;

	ld.param.u32 	%r39, [_Z25max_pool_forward_nchw_PTBIffEviPKT_llliiiiiiiiiiPS0_Pl4dim3_param_0];
	ld.param.u32 	%r50, [_Z25max_pool_forward_nchw_PTBIffEviPKT_llliiiiiiiiiiPS0_Pl4dim3_param_17+8];
	ld.param.u32 	%r1, [_Z25max_pool_forward_nchw_PTBIffEviPKT_llliiiiiiiiiiPS0_Pl4dim3_param_17];
	ld.param.u32 	%r51, [_Z25max_pool_forward_nchw_PTBIffEviPKT_llliiiiiiiiiiPS0_Pl4dim3_param_17+4];
	ld.param.u64 	%rd17, [_Z25max_pool_forward_nchw_PTBIffEviPKT_llliiiiiiiiiiPS0_Pl4dim3_param_1];
	ld.param.u64 	%rd18, [_Z25max_pool_forward_nchw_PTBIffEviPKT_llliiiiiiiiiiPS0_Pl4dim3_param_2];
	ld.param.u64 	%rd20, [_Z25max_pool_forward_nchw_PTBIffEviPKT_llliiiiiiiiiiPS0_Pl4dim3_param_4];
	ld.param.u32 	%r40, [_Z25max_pool_forward_nchw_PTBIffEviPKT_llliiiiiiiiiiPS0_Pl4dim3_param_5];
	ld.param.u32 	%r41, [_Z25max_pool_forward_nchw_PTBIffEviPKT_llliiiiiiiiiiPS0_Pl4dim3_param_6];
	ld.param.u32 	%r42, [_Z25max_pool_forward_nchw_PTBIffEviPKT_llliiiiiiiiiiPS0_Pl4dim3_param_7];
	ld.param.u32 	%r43, [_Z25max_pool_forward_nchw_PTBIffEviPKT_llliiiiiiiiiiPS0_Pl4dim3_param_8];
	ld.param.u32 	%r47, [_Z25max_pool_forward_nchw_PTBIffEviPKT_llliiiiiiiiiiPS0_Pl4dim3_param_12];
	ld.param.u32 	%r48, [_Z25max_pool_forward_nchw_PTBIffEviPKT_llliiiiiiiiiiPS0_Pl4dim3_param_13];
	ld.param.u32 	%r49, [_Z25max_pool_forward_nchw_PTBIffEviPKT_llliiiiiiiiiiPS0_Pl4dim3_param_14];
	ld.param.u64 	%rd21, [_Z25max_pool_forward_nchw_PTBIffEviPKT_llliiiiiiiiiiPS0_Pl4dim3_param_15];
	mul.lo.s32 	%r2, %r1, %r51;
	mul.lo.s32 	%r3, %r2, %r50;
	mov.u32 	%r91, %ctaid.x;
	setp.ge.u32 	%p1, %r91, %r3;
	@%p1 bra 	$L__BB1_14;
	ld.param.u64 	%rd40, [_Z25max_pool_forward_nchw_PTBIffEviPKT_llliiiiiiiiiiPS0_Pl4dim3_param_3];
	mov.u32 	%r5, %ntid.x;
	cvt.s64.s32 	%rd1, %r39;
	add.s32 	%r52, %r42, -1;
	mad.lo.s32 	%r6, %r48, %r52, 1;
	cvt.u32.u64 	%r7, %rd40;
	add.s32 	%r53, %r43, -1;
	mad.lo.s32 	%r8, %r49, %r53, 1;
	cvt.u32.u64 	%r9, %rd20;
	mov.u32 	%r10, %nctaid.x;
	max.u32 	%r11, %r48, 1;
	max.u32 	%r12, %r49, 1;
	cvta.to.global.u64 	%rd2, %rd21;
	cvta.to.global.u64 	%rd3, %rd17;
$L__BB1_2:
	rem.u32 	%r54, %r91, %r2;
	rem.u32 	%r55, %r54, %r1;
	mov.u32 	%r56, %tid.x;
	mad.lo.s32 	%r92, %r55, %r5, %r56;
	cvt.u64.u32 	%rd43, %r92;
	setp.ge.s64 	%p2, %rd43, %rd1;
	@%p2 bra 	$L__BB1_13;
$L__BB1_3:
	div.s32 	%r16, %r92, %r41;
	div.s32 	%r57, %r16, %r40;
	cvt.s64.s32 	%rd6, %r57;
	or.b64  	%rd23, %rd6, %rd18;
	and.b64  	%rd24, %rd23, -4294967296;
	setp.ne.s64 	%p3, %rd24, 0;
	@%p3 bra 	$L__BB1_5;
	cvt.u32.u64 	%r58, %rd18;
	cvt.u32.u64 	%r59, %rd6;
	div.u32 	%r60, %r59, %r58;
	mul.lo.s32 	%r61, %r60, %r58;
	sub.s32 	%r62, %r59, %r61;
	cvt.u64.u32 	%rd44, %r60;
	cvt.u64.u32 	%rd45, %r62;
	bra.uni 	$L__BB1_6;
$L__BB1_5:
	div.s64 	%rd44, %rd6, %rd18;
	mul.lo.s64 	%rd25, %rd44, %rd18;
	sub.s64 	%rd45, %rd6, %rd25;
$L__BB1_6:
	ld.param.u32 	%r90, [_Z25max_pool_forward_nchw_PTBIffEviPKT_llliiiiiiiiiiPS0_Pl4dim3_param_11];
	ld.param.u32 	%r89, [_Z25max_pool_forward_nchw_PTBIffEviPKT_llliiiiiiiiiiPS0_Pl4dim3_param_10];
	ld.param.u32 	%r88, [_Z25max_pool_forward_nchw_PTBIffEviPKT_llliiiiiiiiiiPS0_Pl4dim3_param_9];
	rem.s32 	%r63, %r16, %r40;
	mul.lo.s32 	%r64, %r63, %r88;
	sub.s32 	%r65, %r64, %r90;
	rem.s32 	%r66, %r92, %r41;
	mul.lo.s32 	%r17, %r66, %r89;
	sub.s32 	%r67, %r17, %r47;
	add.s32 	%r68, %r6, %r65;
	min.s32 	%r18, %r68, %r7;
	add.s32 	%r69, %r8, %r67;
	min.s32 	%r19, %r69, %r9;
	max.s32 	%r70, %r65, 0;
	add.s32 	%r71, %r90, %r70;
	sub.s32 	%r72, %r71, %r64;
	setp.ne.s32 	%p4, %r72, 0;
	selp.u32 	%r73, 1, 0, %p4;
	selp.s32 	%r74, -1, 0, %p4;
	add.s32 	%r75, %r72, %r74;
	div.u32 	%r76, %r75, %r11;
	add.s32 	%r77, %r76, %r73;
	mad.lo.s32 	%r93, %r48, %r77, %r65;
	max.s32 	%r78, %r67, 0;
	add.s32 	%r79, %r47, %r78;
	sub.s32 	%r80, %r79, %r17;
	setp.ne.s32 	%p5, %r80, 0;
	selp.u32 	%r81, 1, 0, %p5;
	selp.s32 	%r82, -1, 0, %p5;
	add.s32 	%r83, %r80, %r82;
	div.u32 	%r84, %r83, %r12;
	add.s32 	%r85, %r84, %r81;
	mul.lo.s32 	%r21, %r49, %r85;
	add.s32 	%r22, %r67, %r21;
	mad.lo.s32 	%r98, %r93, %r9, %r22;
	cvt.s64.s32 	%rd26, %rd44;
	mad.lo.s64 	%rd13, %rd26, %rd18, %rd45;
	setp.ge.s32 	%p6, %r93, %r18;
	mov.f32 	%f13, 0fFF800000;
	@%p6 bra 	$L__BB1_12;
	ld.param.u64 	%rd41, [_Z25max_pool_forward_nchw_PTBIffEviPKT_llliiiiiiiiiiPS0_Pl4dim3_param_3];
	sub.s32 	%r86, %r17, %r47;
	add.s32 	%r24, %r86, %r21;
	mul.lo.s64 	%rd14, %rd13, %rd41;
	mov.f32 	%f13, 0fFF800000;
$L__BB1_8:
	setp.ge.s32 	%p7, %r22, %r19;
	@%p7 bra 	$L__BB1_11;
	cvt.s64.s32 	%rd27, %r93;
	add.s64 	%rd28, %rd14, %rd27;
	mul.lo.s64 	%rd15, %rd28, %rd20;
	mad.lo.s32 	%r95, %r93, %r9, %r24;
	mov.u32 	%r96, %r22;
$L__BB1_10:
	cvt.s64.s32 	%rd29, %r96;
	add.s64 	%rd30, %rd15, %rd29;
	shl.b64 	%rd31, %rd30, 2;
	add.s64 	%rd32, %rd3, %rd31;
	ld.global.f32 	%f8, [%rd32];
	setp.leu.f32 	%p8, %f8, %f13;
	abs.f32 	%f9, %f8;
	setp.num.f32 	%p9, %f9, %f9;
	and.pred  	%p10, %p8, %p9;
	selp.f32 	%f13, %f13, %f8, %p10;
	selp.b32 	%r98, %r98, %r95, %p10;
	add.s32 	%r96, %r96, %r49;
	add.s32 	%r95, %r95, %r49;
	setp.lt.s32 	%p11, %r96, %r19;
	@%p11 bra 	$L__BB1_10;
$L__BB1_11:
	add.s32 	%r93, %r93, %r48;
	setp.lt.s32 	%p12, %r93, %r18;
	@%p12 bra 	$L__BB1_8;
$L__BB1_12:
	ld.param.u64 	%rd42, [_Z25max_pool_forward_nchw_PTBIffEviPKT_llliiiiiiiiiiPS0_Pl4dim3_param_16];
	mul.wide.s32 	%rd33, %r92, 4;
	add.s64 	%rd34, %rd2, %rd33;
	st.global.f32 	[%rd34], %f13;
	cvt.s64.s32 	%rd35, %r98;
	cvta.to.global.u64 	%rd36, %rd42;
	mul.wide.s32 	%rd37, %r92, 8;
	add.s64 	%rd38, %rd36, %rd37;
	st.global.u64 	[%rd38], %rd35;
	mul.lo.s32 	%r87, %r5, %r10;
	cvt.u64.u32 	%rd39, %r87;
	add.s64 	%rd43, %rd43, %rd39;
	cvt.u32.u64 	%r92, %rd43;
	setp.lt.s64 	%p13, %rd43, %rd1;
	@%p13 bra 	$L__BB1_3;
$L__BB1_13:
	add.s32 	%r91, %r91, %r10;
	setp.lt.u32 	%p14, %r91, %r3;
	@%p14 bra 	$L__BB1_2;
$L__BB1_14:
	ret;

}
	// .globl	_Z28max_pool_forward_nchw_slicedIffEviPKT_llliiiiiiiiiiPS0_Pl4dim3
.visible .entry _Z28max_pool_forward_nchw_slicedIffEviPKT_llliiiiiiiiiiPS0_Pl4dim3(
	.param .u32 _Z28max_pool_forward_nchw_slicedIffEviPKT_llliiiiiiiiiiPS0_Pl4dim3_param_0,
	.param .u64 .ptr .align 1 _Z28max_pool_forward_nchw_slicedIffEviPKT_llliiiiiiiiiiPS0_Pl4dim3_param_1,
	.param .u64 _Z28max_pool_forward_nchw_slicedIffEviPKT_llliiiiiiiiiiPS0_Pl4dim3_param_2,
	.param .u64 _Z28max_pool_forward_nchw_slicedIffEviPKT_llliiiiiiiiiiPS0_Pl4dim3_param_3,
	.param .u64 _Z28max_pool_forward_nchw_slicedIffEviPKT_llliiiiiiiiiiPS0_Pl4dim3_param_4,
	.param .u32 _Z28max_pool_forward_nchw_slicedIffEviPKT_llliiiiiiiiiiPS0_Pl4dim3_param_5,
	.param .u32 _Z28max_pool_forward_nchw_slicedIffEviPKT_llliiiiiiiiiiPS0_Pl4dim3_param_6,
	.param .u32 _Z28max_pool_forward_nchw_slicedIffEviPKT_llliiiiiiiiiiPS0_Pl4dim3_param_7,
	.param .u32 _Z28max_pool_forward_nchw_slicedIffEviPKT_llliiiiiiiiiiPS0_Pl4dim3_param_8,
	.param .u32 _Z28max_pool_forward_nchw_slicedIffEviPKT_llliiiiiiiiiiPS0_Pl4dim3_param_9,
	.param .u32 _Z28max_pool_forward_nchw_slicedIffEviPKT_llliiiiiiiiiiPS0_Pl4dim3_param_10,
	.param .u32 _Z28max_pool_forward_nchw_slicedIffEviPKT_llliiiiiiiiiiPS0_Pl4dim3_param_11,
	.param .u32 _Z28max_pool_forward_nchw_slicedIffEviPKT_llliiiiiiiiiiPS0_Pl4dim3_param_12,
	.param .u32 _Z28max_pool_forward_nchw_slicedIffEviPKT_llliiiiiiiiiiPS0_Pl4dim3_param_13,
	.param .u32 _Z28max_pool_forward_nchw_slicedIffEviPKT_llliiiiiiiiiiPS0_Pl4dim3_param_14,
	.param .u64 .ptr .align 1 _Z28max_pool_forward_nchw_slicedIffEviPKT_llliiiiiiiiiiPS0_Pl4dim3_param_15,
	.param .u64 .ptr .align 1 _Z28max_pool_forward_nchw_slicedIffEviPKT_llliiiiiiiiiiPS0_Pl4dim3_param_16,
	.param .align 4 .b8 _Z28max_pool_forward_nchw_slicedIffEviPKT_llliiiiiiiiiiPS0_Pl4dim3_param_17[12]
)
{
	.reg .pred 	%p<13>;
	.reg .b32 	%r<89>;
	.reg .b32 	%f<15>;
	.reg .b64 	%rd<44>;

	ld.param.s32 	%rd2, [_Z28max_pool_forward_nchw_slicedIffEviPKT_llliiiiiiiiiiPS0_Pl4dim3_param_0];
	ld.param.u32 	%r41, [_Z28max_pool_forward_nchw_slicedIffEviPKT_llliiiiiiiiiiPS0_Pl4dim3_param_17];
	ld.param.u64 	%rd19, [_Z28max_pool_forward_nchw_slicedIffEviPKT_llliiiiiiiiiiPS0_Pl4dim3_param_1];
	ld.param.u64 	%rd20, [_Z28max_pool_forward_nchw_slicedIffEviPKT_llliiiiiiiiiiPS0_Pl4dim3_param_2];
	ld.param.u64 	%rd21, [_Z28max_pool_forward_nchw_slicedIffEviPKT_llliiiiiiiiiiPS0_Pl4dim3_param_3];
	ld.param.u64 	%rd22, [_Z28max_pool_forward_nchw_slicedIffEviPKT_llliiiiiiiiiiPS0_Pl4dim3_param_4];
	ld.param.u32 	%r31, [_Z28max_pool_forward_nchw_slicedIffEviPKT_llliiiiiiiiiiPS0_Pl4dim3_param_5];
	ld.param.u32 	%r32, [_Z28max_pool_forward_nchw_slicedIffEviPKT_llliiiiiiiiiiPS0_Pl4dim3_param_6];
	ld.param.u32 	%r33, [_Z28max_pool_forward_nchw_slicedIffEviPKT_llliiiiiiiiiiPS0_Pl4dim3_param_7];
	ld.param.u32 	%r34, [_Z28max_pool_forward_nchw_slicedIffEviPKT_llliiiiiiiiiiPS0_Pl4dim3_param_8];
	ld.param.u32 	%r37, [_Z28max_pool_forward_nchw_slicedIffEviPKT_llliiiiiiiiiiPS0_Pl4dim3_param_11];
	ld.param.u32 	%r38, [_Z28max_pool_forward_nchw_slicedIffEviPKT_llliiiiiiiiiiPS0_Pl4dim3_param_12];
	ld.param.u32 	%r39, [_Z28max_pool_forward_nchw_slicedIffEviPKT_llliiiiiiiiiiPS0_Pl4dim3_param_13];
	ld.param.u32 	%r40, [_Z28max_pool_forward_nchw_slicedIffEviPKT_llliiiiiiiiiiPS0_Pl4dim3_param_14];
	ld.param.u64 	%rd23, [_Z28max_pool_forward_nchw_slicedIffEviPKT_llliiiiiiiiiiPS0_Pl4dim3_param_15];
	ld.param.u64 	%rd24, [_Z28max_pool_forward_nchw_slicedIffEviPKT_llliiiiiiiiiiPS0_Pl4dim3_param_16];
	mov.u32 	%r42, %ctaid.x;
	add.s32 	%r43, %r41, %r42;
	mov.u32 	%r1, %ntid.x;
	mov.u32 	%r44, %tid.x;
	mad.lo.s32 	%r45, %r43, %r1, %r44;
	cvt.u64.u32 	%rd41, %r45;
	setp.ge.s64 	%p1, %rd41, %rd2;
	@%p1 bra 	$L__BB2_12;
	add.s32 	%r46, %r33, -1;
	mad.lo.s32 	%r2, %r39, %r46, 1;
	cvt.u32.u64 	%r3, %rd21;
	add.s32 	%r47, %r34, -1;
	mad.lo.s32 	%r4, %r40, %r47, 1;
	cvt.u32.u64 	%r5, %rd22;
	mov.u32 	%r48, %nctaid.x;
	mul.lo.s32 	%r49, %r1, %r48;
	cvt.u64.u32 	%rd3, %r49;
	max.u32 	%r6, %r39, 1;
	max.u32 	%r7, %r40, 1;
	neg.s32 	%r8, %r38;
	cvta.to.global.u64 	%rd4, %rd23;
	cvta.to.global.u64 	%rd5, %rd24;
	cvta.to.global.u64 	%rd6, %rd19;
$L__BB2_2:
	cvt.u32.u64 	%r9, %rd41;
	div.s32 	%r10, %r9, %r32;
	div.s32 	%r50, %r10, %r31;
	cvt.s64.s32 	%rd8, %r50;
	or.b64  	%rd25, %rd8, %rd20;
	and.b64  	%rd26, %rd25, -4294967296;
	setp.ne.s64 	%p2, %rd26, 0;
	@%p2 bra 	$L__BB2_4;
	cvt.u32.u64 	%r51, %rd20;
	cvt.u32.u64 	%r52, %rd8;
	div.u32 	%r53, %r52, %r51;
	mul.lo.s32 	%r54, %r53, %r51;
	sub.s32 	%r55, %r52, %r54;
	cvt.u64.u32 	%rd42, %r53;
	cvt.u64.u32 	%rd43, %r55;
	bra.uni 	$L__BB2_5;
$L__BB2_4:
	div.s64 	%rd42, %rd8, %rd20;
	mul.lo.s64 	%rd27, %rd42, %rd20;
	sub.s64 	%rd43, %rd8, %rd27;
$L__BB2_5:
	ld.param.u32 	%r81, [_Z28max_pool_forward_nchw_slicedIffEviPKT_llliiiiiiiiiiPS0_Pl4dim3_param_10];
	ld.param.u32 	%r80, [_Z28max_pool_forward_nchw_slicedIffEviPKT_llliiiiiiiiiiPS0_Pl4dim3_param_9];
	rem.s32 	%r56, %r10, %r31;
	mul.lo.s32 	%r57, %r56, %r80;
	sub.s32 	%r58, %r57, %r37;
	rem.s32 	%r59, %r9, %r32;
	mul.lo.s32 	%r11, %r59, %r81;
	sub.s32 	%r60, %r11, %r38;
	add.s32 	%r61, %r2, %r58;
	min.s32 	%r12, %r61, %r3;
	add.s32 	%r62, %r4, %r60;
	min.s32 	%r13, %r62, %r5;
	max.s32 	%r63, %r58, 0;
	add.s32 	%r64, %r37, %r63;
	sub.s32 	%r65, %r64, %r57;
	setp.ne.s32 	%p3, %r65, 0;
	selp.u32 	%r66, 1, 0, %p3;
	selp.s32 	%r67, -1, 0, %p3;
	add.s32 	%r68, %r65, %r67;
	div.u32 	%r69, %r68, %r6;
	add.s32 	%r70, %r69, %r66;
	mad.lo.s32 	%r82, %r39, %r70, %r58;
	max.s32 	%r71, %r60, 0;
	add.s32 	%r72, %r38, %r71;
	sub.s32 	%r73, %r72, %r11;
	setp.ne.s32 	%p4, %r73, 0;
	selp.u32 	%r74, 1, 0, %p4;
	selp.s32 	%r75, -1, 0, %p4;
	add.s32 	%r76, %r73, %r75;
	div.u32 	%r77, %r76, %r7;
	add.s32 	%r78, %r77, %r74;
	mul.lo.s32 	%r15, %r40, %r78;
	add.s32 	%r16, %r60, %r15;
	mad.lo.s32 	%r87, %r82, %r5, %r16;
	cvt.s64.s32 	%rd28, %rd42;
	mad.lo.s64 	%rd15, %rd28, %rd20, %rd43;
	setp.ge.s32 	%p5, %r82, %r12;
	mov.f32 	%f13, 0fFF800000;
	@%p5 bra 	$L__BB2_11;
	add.s32 	%r79, %r8, %r11;
	add.s32 	%r18, %r79, %r15;
	mul.lo.s64 	%rd16, %rd15, %rd21;
	mov.f32 	%f13, 0fFF800000;
$L__BB2_7:
	setp.ge.s32 	%p6, %r16, %r13;
	@%p6 bra 	$L__BB2_10;
	cvt.s64.s32 	%rd29, %r82;
	add.s64 	%rd30, %rd16, %rd29;
	mul.lo.s64 	%rd17, %rd30, %rd22;
	mad.lo.s32 	%r84, %r82, %r5, %r18;
	mov.u32 	%r85, %r16;
$L__BB2_9:
	cvt.s64.s32 	%rd31, %r85;
	add.s64 	%rd32, %rd17, %rd31;
	shl.b64 	%rd33, %rd32, 2;
	add.s64 	%rd34, %rd6, %rd33;
	ld.global.f32 	%f8, [%rd34];
	setp.leu.f32 	%p7, %f8, %f13;
	abs.f32 	%f9, %f8;
	setp.num.f32 	%p8, %f9, %f9;
	and.pred  	%p9, %p7, %p8;
	selp.f32 	%f13, %f13, %f8, %p9;
	selp.b32 	%r87, %r87, %r84, %p9;
	add.s32 	%r85, %r85, %r40;
	add.s32 	%r84, %r84, %r40;
	setp.lt.s32 	%p10, %r85, %r13;
	@%p10 bra 	$L__BB2_9;
$L__BB2_10:
	add.s32 	%r82, %r82, %r39;
	setp.lt.s32 	%p11, %r82, %r12;
	@%p11 bra 	$L__BB2_7;
$L__BB2_11:
	cvt.s64.s32 	%rd35, %rd41;
	shl.b64 	%rd36, %rd35, 2;
	add.s64 	%rd37, %rd4, %rd36;
	st.global.f32 	[%rd37], %f13;
	cvt.s64.s32 	%rd38, %r87;
	shl.b64 	%rd39, %rd35, 3;
	add.s64 	%rd40, %rd5, %rd39;
	st.global.u64 	[%rd40], %rd38;
	add.s64 	%rd41, %rd41, %rd3;
	setp.lt.s64 	%p12, %rd41, %rd2;
	@%p12 bra 	$L__BB2_2;
$L__BB2_12:
	ret;

}


// ===== COMPILED SASS (sm_100) =====

	.target	sm_100

	.elftype	@"ET_EXEC"


//--------------------- .note.nv.tkinfo           --------------------------
	.section	.note.nv.tkinfo,"",@"SHT_NOTE"
	.sectionflags	@"SHF_NOTE_NV_TKINFO"
	.tkinfo
        /*0018*/ 	.word	0x00000002
        /*0030*/ 	.string	""
        /*0030*/ 	.string	"ptxas"
        /*0030*/ 	.string	"Cuda compilation tools, release 13.0, V13.0.88"
        /*0030*/ 	.string	"Build cuda_13.0.r13.0/compiler.36424714_0"
        /*0030*/ 	.string	"-arch sm_100 -m 64 "



//--------------------- .note.nv.cuinfo           --------------------------
	.section	.note.nv.cuinfo,"",@"SHT_NOTE"
	.sectionflags	@"SHF_NOTE_NV_CUINFO"
        /*0018*/ 	.short	0x0002
        /*001a*/ 	.short	0x0064
        /*001c*/ 	.short	0x0082
	.zero		2


//--------------------- .nv.info                  --------------------------
	.section	.nv.info,"",@"SHT_CUDA_INFO"
	.align	4


	//----- nvinfo : EIATTR_REGCOUNT
	.align		4
        /*0000*/ 	.byte	0x04, 0x2f
        /*0002*/ 	.short	(.L_1 - .L_0)
	.align		4
.L_0:
        /*0004*/ 	.word	index@(_Z21max_pool_forward_nchwIffEviPKT_llliiiiiiiiiiPS0_Pl)
        /*0008*/ 	.word	0x0000001c


	//----- nvinfo : EIATTR_FRAME_SIZE
	.align		4
.L_1:
        /*000c*/ 	.byte	0x04, 0x11
        /*000e*/ 	.short	(.L_3 - .L_2)
	.align		4
.L_2:
        /*0010*/ 	.word	index@($__internal_2_$__cuda_sm20_div_s64)
        /*0014*/ 	.word	0x00000000


	//----- nvinfo : EIATTR_FRAME_SIZE
	.align		4
.L_3:
        /*0018*/ 	.byte	0x04, 0x11
        /*001a*/ 	.short	(.L_5 - .L_4)
	.align		4
.L_4:
        /*001c*/ 	.word	index@(_Z21max_pool_forward_nchwIffEviPKT_llliiiiiiiiiiPS0_Pl)
        /*0020*/ 	.word	0x00000000


	//----- nvinfo : EIATTR_REGCOUNT
	.align		4
.L_5:
        /*0024*/ 	.byte	0x04, 0x2f
        /*0026*/ 	.short	(.L_7 - .L_6)
	.align		4
.L_6:
        /*0028*/ 	.word	index@(_Z25max_pool_forward_nchw_PTBIffEviPKT_llliiiiiiiiiiPS0_Pl4dim3)
        /*002c*/ 	.word	0x0000001e


	//----- nvinfo : EIATTR_FRAME_SIZE
	.align		4
.L_7:
        /*0030*/ 	.byte	0x04, 0x11
        /*0032*/ 	.short	(.L_9 - .L_8)
	.align		4
.L_8:
        /*0034*/ 	.word	index@($__internal_1_$__cuda_sm20_div_s64)
        /*0038*/ 	.word	0x00000000


	//----- nvinfo : EIATTR_FRAME_SIZE
	.align		4
.L_9:
        /*003c*/ 	.byte	0x04, 0x11
        /*003e*/ 	.short	(.L_11 - .L_10)
	.align		4
.L_10:
        /*0040*/ 	.word	index@(_Z25max_pool_forward_nchw_PTBIffEviPKT_llliiiiiiiiiiPS0_Pl4dim3)
        /*0044*/ 	.word	0x00000000


	//----- nvinfo : EIATTR_REGCOUNT
	.align		4
.L_11:
        /*0048*/ 	.byte	0x04, 0x2f
        /*004a*/ 	.short	(.L_13 - .L_12)
	.align		4
.L_12:
        /*004c*/ 	.word	index@(_Z28max_pool_forward_nchw_slicedIffEviPKT_llliiiiiiiiiiPS0_Pl4dim3)
        /*0050*/ 	.word	0x0000001c


	//----- nvinfo : EIATTR_FRAME_SIZE
	.align		4
.L_13:
        /*0054*/ 	.byte	0x04, 0x11
        /*0056*/ 	.short	(.L_15 - .L_14)
	.align		4
.L_14:
        /*0058*/ 	.word	index@($__internal_0_$__cuda_sm20_div_s64)
        /*005c*/ 	.word	0x00000000


	//----- nvinfo : EIATTR_FRAME_SIZE
	.align		4
.L_15:
        /*0060*/ 	.byte	0x04, 0x11
        /*0062*/ 	.short	(.L_17 - .L_16)
	.align		4
.L_16:
        /*0064*/ 	.word	index@(_Z28max_pool_forward_nchw_slicedIffEviPKT_llliiiiiiiiiiPS0_Pl4dim3)
        /*0068*/ 	.word	0x00000000


	//----- nvinfo : EIATTR_MIN_STACK_SIZE
	.align		4
.L_17:
        /*006c*/ 	.byte	0x04, 0x12
        /*006e*/ 	.short	(.L_19 - .L_18)
	.align		4
.L_18:
        /*0070*/ 	.word	index@(_Z28max_pool_forward_nchw_slicedIffEviPKT_llliiiiiiiiiiPS0_Pl4dim3)
        /*0074*/ 	.word	0x00000000


	//----- nvinfo : EIATTR_MIN_STACK_SIZE
	.align		4
.L_19:
        /*0078*/ 	.byte	0x04, 0x12
        /*007a*/ 	.short	(.L_21 - .L_20)
	.align		4
.L_20:
        /*007c*/ 	.word	index@(_Z25max_pool_forward_nchw_PTBIffEviPKT_llliiiiiiiiiiPS0_Pl4dim3)
        /*0080*/ 	.word	0x00000000


	//----- nvinfo : EIATTR_MIN_STACK_SIZE
	.align		4
.L_21:
        /*0084*/ 	.byte	0x04, 0x12
        /*0086*/ 	.short	(.L_23 - .L_22)
	.align		4
.L_22:
        /*0088*/ 	.word	index@(_Z21max_pool_forward_nchwIffEviPKT_llliiiiiiiiiiPS0_Pl)
        /*008c*/ 	.word	0x00000000
.L_23:


//--------------------- .nv.compat                --------------------------
	.section	.nv.compat,"",@"SHT_CUDA_COMPAT_INFO"
	.align	4
        /*0000*/ 	.byte	0x02, 0x09, 0x00, 0x00, 0x02, 0x02, 0x01, 0x00, 0x02, 0x05, 0x05, 0x00, 0x03, 0x07, 0x01, 0x01
        /*0010*/ 	.byte	0x02, 0x03, 0x00, 0x00, 0x02, 0x06, 0x01, 0x00, 0x04, 0x0b, 0x08, 0x00, 0x09, 0x00, 0x00, 0x00
        /*0020*/ 	.byte	0x00, 0x00, 0x00, 0x00


//--------------------- .nv.info._Z28max_pool_forward_nchw_slicedIffEviPKT_llliiiiiiiiiiPS0_Pl4dim3 --------------------------
	.section	.nv.info._Z28max_pool_forward_nchw_slicedIffEviPKT_llliiiiiiiiiiPS0_Pl4dim3,"",@"SHT_CUDA_INFO"
	.sectionflags	@""
	.align	4


	//----- nvinfo : EIATTR_CUDA_API_VERSION
	.align		4
        /*0000*/ 	.byte	0x04, 0x37
        /*0002*/ 	.short	(.L_25 - .L_24)
.L_24:
        /*0004*/ 	.word	0x00000082


	//----- nvinfo : EIATTR_KPARAM_INFO
	.align		4
.L_25:
        /*0008*/ 	.byte	0x04, 0x17
        /*000a*/ 	.short	(.L_27 - .L_26)
.L_26:
        /*000c*/ 	.word	0x00000000
        /*0010*/ 	.short	0x0011
        /*0012*/ 	.short	0x0060
        /*0014*/ 	.byte	0x00, 0xf0, 0x31, 0x00


	//----- nvinfo : EIATTR_KPARAM_INFO
	.align		4
.L_27:
        /*0018*/ 	.byte	0x04, 0x17
        /*001a*/ 	.short	(.L_29 - .L_28)
.L_28:
        /*001c*/ 	.word	0x00000000
        /*0020*/ 	.short	0x0010
        /*0022*/ 	.short	0x0058
        /*0024*/ 	.byte	0x00, 0xf5, 0x21, 0x00


	//----- nvinfo : EIATTR_KPARAM_INFO
	.align		4
.L_29:
        /*0028*/ 	.byte	0x04, 0x17
        /*002a*/ 	.short	(.L_31 - .L_30)
.L_30:
        /*002c*/ 	.word	0x00000000
        /*0030*/ 	.short	0x000f
        /*0032*/ 	.short	0x0050
        /*0034*/ 	.byte	0x00, 0xf5, 0x21, 0x00


	//----- nvinfo : EIATTR_KPARAM_INFO
	.align		4
.L_31:
        /*0038*/ 	.byte	0x04, 0x17
        /*003a*/ 	.short	(.L_33 - .L_32)
.L_32:
        /*003c*/ 	.word	0x00000000
        /*0040*/ 	.short	0x000e
        /*0042*/ 	.short	0x004c
        /*0044*/ 	.byte	0x00, 0xf0, 0x11, 0x00


	//----- nvinfo : EIATTR_KPARAM_INFO
	.align		4
.L_33:
        /*0048*/ 	.byte	0x04, 0x17
        /*004a*/ 	.short	(.L_35 - .L_34)
.L_34:
        /*004c*/ 	.word	0x00000000
        /*0050*/ 	.short	0x000d
        /*0052*/ 	.short	0x0048
        /*0054*/ 	.byte	0x00, 0xf0, 0x11, 0x00


	//----- nvinfo : EIATTR_KPARAM_INFO
	.align		4
.L_35:
        /*0058*/ 	.byte	0x04, 0x17
        /*005a*/ 	.short	(.L_37 - .L_36)
.L_36:
        /*005c*/ 	.word	0x00000000
        /*0060*/ 	.short	0x000c
        /*0062*/ 	.short	0x0044
        /*0064*/ 	.byte	0x00, 0xf0, 0x11, 0x00


	//----- nvinfo : EIATTR_KPARAM_INFO
	.align		4
.L_37:
        /*0068*/ 	.byte	0x04, 0x17
        /*006a*/ 	.short	(.L_39 - .L_38)
.L_38:
        /*006c*/ 	.word	0x00000000
        /*0070*/ 	.short	0x000b
        /*0072*/ 	.short	0x0040
        /*0074*/ 	.byte	0x00, 0xf0, 0x11, 0x00


	//----- nvinfo : EIATTR_KPARAM_INFO
	.align		4
.L_39:
        /*0078*/ 	.byte	0x04, 0x17
        /*007a*/ 	.short	(.L_41 - .L_40)
.L_40:
        /*007c*/ 	.word	0x00000000
        /*0080*/ 	.short	0x000a
        /*0082*/ 	.short	0x003c
        /*0084*/ 	.byte	0x00, 0xf0, 0x11, 0x00


	//----- nvinfo : EIATTR_KPARAM_INFO
	.align		4
.L_41:
        /*0088*/ 	.byte	0x04, 0x17
        /*008a*/ 	.short	(.L_43 - .L_42)
.L_42:
        /*008c*/ 	.word	0x00000000
        /*0090*/ 	.short	0x0009
        /*0092*/ 	.short	0x0038
        /*0094*/ 	.byte	0x00, 0xf0, 0x11, 0x00


	//----- nvinfo : EIATTR_KPARAM_INFO
	.align		4
.L_43:
        /*0098*/ 	.byte	0x04, 0x17
        /*009a*/ 	.short	(.L_45 - .L_44)
.L_44:
        /*009c*/ 	.word	0x00000000
        /*00a0*/ 	.short	0x0008
        /*00a2*/ 	.short	0x0034
        /*00a4*/ 	.byte	0x00, 0xf0, 0x11, 0x00


	//----- nvinfo : EIATTR_KPARAM_INFO
	.align		4
.L_45:
        /*00a8*/ 	.byte	0x04, 0x17
        /*00aa*/ 	.short	(.L_47 - .L_46)
.L_46:
        /*00ac*/ 	.word	0x00000000
        /*00b0*/ 	.short	0x0007
        /*00b2*/ 	.short	0x0030
        /*00b4*/ 	.byte	0x00, 0xf0, 0x11, 0x00


	//----- nvinfo : EIATTR_KPARAM_INFO
	.align		4
.L_47:
        /*00b8*/ 	.byte	0x04, 0x17
        /*00ba*/ 	.short	(.L_49 - .L_48)
.L_48:
        /*00bc*/ 	.word	0x00000000
        /*00c0*/ 	.short	0x0006
        /*00c2*/ 	.short	0x002c
        /*00c4*/ 	.byte	0x00, 0xf0, 0x11, 0x00


	//----- nvinfo : EIATTR_KPARAM_INFO
	.align		4
.L_49:
        /*00c8*/ 	.byte	0x04, 0x17
        /*00ca*/ 	.short	(.L_51 - .L_50)
.L_50:
        /*00cc*/ 	.word	0x00000000
        /*00d0*/ 	.short	0x0005
        /*00d2*/ 	.short	0x0028
        /*00d4*/ 	.byte	0x00, 0xf0, 0x11, 0x00


	//----- nvinfo : EIATTR_KPARAM_INFO
	.align		4
.L_51:
        /*00d8*/ 	.byte	0x04, 0x17
        /*00da*/ 	.short	(.L_53 - .L_52)
.L_52:
        /*00dc*/ 	.word	0x00000000
        /*00e0*/ 	.short	0x0004
        /*00e2*/ 	.short	0x0020
        /*00e4*/ 	.byte	0x00, 0xf0, 0x21, 0x00


	//----- nvinfo : EIATTR_KPARAM_INFO
	.align		4
.L_53:
        /*00e8*/ 	.byte	0x04, 0x17
        /*00ea*/ 	.short	(.L_55 - .L_54)
.L_54:
        /*00ec*/ 	.word	0x00000000
        /*00f0*/ 	.short	0x0003
        /*00f2*/ 	.short	0x0018
        /*00f4*/ 	.byte	0x00, 0xf0, 0x21, 0x00


	//----- nvinfo : EIATTR_KPARAM_INFO
	.align		4
.L_55:
        /*00f8*/ 	.byte	0x04, 0x17
        /*00fa*/ 	.short	(.L_57 - .L_56)
.L_56:
        /*00fc*/ 	.word	0x00000000
        /*0100*/ 	.short	0x0002
        /*0102*/ 	.short	0x0010
        /*0104*/ 	.byte	0x00, 0xf0, 0x21, 0x00


	//----- nvinfo : EIATTR_KPARAM_INFO
	.align		4
.L_57:
        /*0108*/ 	.byte	0x04, 0x17
        /*010a*/ 	.short	(.L_59 - .L_58)
.L_58:
        /*010c*/ 	.word	0x00000000
        /*0110*/ 	.short	0x0001
        /*0112*/ 	.short	0x0008
        /*0114*/ 	.byte	0x00, 0xf5, 0x21, 0x00


	//----- nvinfo : EIATTR_KPARAM_INFO
	.align		4
.L_59:
        /*0118*/ 	.byte	0x04, 0x17
        /*011a*/ 	.short	(.L_61 - .L_60)
.L_60:
        /*011c*/ 	.word	0x00000000
        /*0120*/ 	.short	0x0000
        /*0122*/ 	.short	0x0000
        /*0124*/ 	.byte	0x00, 0xf0, 0x11, 0x00


	//----- nvinfo : EIATTR_SPARSE_MMA_MASK
	.align		4
.L_61:
        /*0128*/ 	.byte	0x03, 0x50
        /*012a*/ 	.short	0x0000


	//----- nvinfo : EIATTR_MAXREG_COUNT
	.align		4
        /*012c*/ 	.byte	0x03, 0x1b
        /*012e*/ 	.short	0x00ff


	//----- nvinfo : EIATTR_MERCURY_ISA_VERSION
	.align		4
        /*0130*/ 	.byte	0x03, 0x5f
        /*0132*/ 	.short	0x0101


	//----- nvinfo : EIATTR_VRC_CTA_INIT_COUNT
	.align		4
        /*0134*/ 	.byte	0x02, 0x4a
	.zero		1
	.zero		1


	//----- nvinfo : EIATTR_EXIT_INSTR_OFFSETS
	.align		4
        /*0138*/ 	.byte	0x04, 0x1c
        /*013a*/ 	.short	(.L_63 - .L_62)


	//   ....[0]....
.L_62:
        /*013c*/ 	.word	0x000000b0


	//   ....[1]....
        /*0140*/ 	.word	0x000012a0


	//----- nvinfo : EIATTR_CRS_STACK_SIZE
	.align		4
.L_63:
        /*0144*/ 	.byte	0x04, 0x1e
        /*0146*/ 	.short	(.L_65 - .L_64)
.L_64:
        /*0148*/ 	.word	0x00000000


	//----- nvinfo : EIATTR_CBANK_PARAM_SIZE
	.align		4
.L_65:
        /*014c*/ 	.byte	0x03, 0x19
        /*014e*/ 	.short	0x006c


	//----- nvinfo : EIATTR_PARAM_CBANK
	.align		4
        /*0150*/ 	.byte	0x04, 0x0a
        /*0152*/ 	.short	(.L_67 - .L_66)
	.align		4
.L_66:
        /*0154*/ 	.word	index@(.nv.constant0._Z28max_pool_forward_nchw_slicedIffEviPKT_llliiiiiiiiiiPS0_Pl4dim3)
        /*0158*/ 	.short	0x0380
        /*015a*/ 	.short	0x006c


	//----- nvinfo : EIATTR_SW_WAR
	.align		4
.L_67:
        /*015c*/ 	.byte	0x04, 0x36
        /*015e*/ 	.short	(.L_69 - .L_68)
.L_68:
        /*0160*/ 	.word	0x00000008
.L_69:


//--------------------- .nv.info._Z25max_pool_forward_nchw_PTBIffEviPKT_llliiiiiiiiiiPS0_Pl4dim3 --------------------------
	.section	.nv.info._Z25max_pool_forward_nchw_PTBIffEviPKT_llliiiiiiiiiiPS0_Pl4dim3,"",@"SHT_CUDA_INFO"
	.sectionflags	@""
	.align	4


	//----- nvinfo : EIATTR_CUDA_API_VERSION
	.align		4
        /*0000*/ 	.byte	0x04, 0x37
        /*0002*/ 	.short	(.L_71 - .L_70)
.L_70:
        /*0004*/ 	.word	0x00000082


	//----- nvinfo : EIATTR_KPARAM_INFO
	.align		4
.L_71:
        /*0008*/ 	.byte	0x04, 0x17
        /*000a*/ 	.short	(.L_73 - .L_72)
.L_72:
        /*000c*/ 	.word	0x00000000
        /*0010*/ 	.short	0x0011
        /*0012*/ 	.short	0x0060
        /*0014*/ 	.byte	0x00, 0xf0, 0x31, 0x00


	//----- nvinfo : EIATTR_KPARAM_INFO
	.align		4
.L_73:
        /*0018*/ 	.byte	0x04, 0x17
        /*001a*/ 	.short	(.L_75 - .L_74)
.L_74:
        /*001c*/ 	.word	0x00000000
        /*0020*/ 	.short	0x0010
        /*0022*/ 	.short	0x0058
        /*0024*/ 	.byte	0x00, 0xf5, 0x21, 0x00


	//----- nvinfo : EIATTR_KPARAM_INFO
	.align		4
.L_75:
        /*0028*/ 	.byte	0x04, 0x17
        /*002a*/ 	.short	(.L_77 - .L_76)
.L_76:
        /*002c*/ 	.word	0x00000000
        /*0030*/ 	.short	0x000f
        /*0032*/ 	.short	0x0050
        /*0034*/ 	.byte	0x00, 0xf5, 0x21, 0x00


	//----- nvinfo : EIATTR_KPARAM_INFO
	.align		4
.L_77:
        /*0038*/ 	.byte	0x04, 0x17
        /*003a*/ 	.short	(.L_79 - .L_78)
.L_78:
        /*003c*/ 	.word	0x00000000
        /*0040*/ 	.short	0x000e
        /*0042*/ 	.short	0x004c
        /*0044*/ 	.byte	0x00, 0xf0, 0x11, 0x00


	//----- nvinfo : EIATTR_KPARAM_INFO
	.align		4
.L_79:
        /*0048*/ 	.byte	0x04, 0x17
        /*004a*/ 	.short	(.L_81 - .L_80)
.L_80:
        /*004c*/ 	.word	0x00000000
        /*0050*/ 	.short	0x000d
        /*0052*/ 	.short	0x0048
        /*0054*/ 	.byte	0x00, 0xf0, 0x11, 0x00


	//----- nvinfo : EIATTR_KPARAM_INFO
	.align		4
.L_81:
        /*0058*/ 	.byte	0x04, 0x17
        /*005a*/ 	.short	(.L_83 - .L_82)
.L_82:
        /*005c*/ 	.word	0x00000000
        /*0060*/ 	.short	0x000c
        /*0062*/ 	.short	0x0044
        /*0064*/ 	.byte	0x00, 0xf0, 0x11, 0x00


	//----- nvinfo : EIATTR_KPARAM_INFO
	.align		4
.L_83:
        /*0068*/ 	.byte	0x04, 0x17
        /*006a*/ 	.short	(.L_85 - .L_84)
.L_84:
        /*006c*/ 	.word	0x00000000
        /*0070*/ 	.short	0x000b
        /*0072*/ 	.short	0x0040
        /*0074*/ 	.byte	0x00, 0xf0, 0x11, 0x00


	//----- nvinfo : EIATTR_KPARAM_INFO
	.align		4
.L_85:
        /*0078*/ 	.byte	0x04, 0x17
        /*007a*/ 	.short	(.L_87 - .L_86)
.L_86:
        /*007c*/ 	.word	0x00000000
        /*0080*/ 	.short	0x000a
        /*0082*/ 	.short	0x003c
        /*0084*/ 	.byte	0x00, 0xf0, 0x11, 0x00


	//----- nvinfo : EIATTR_KPARAM_INFO
	.align		4
.L_87:
        /*0088*/ 	.byte	0x04, 0x17
        /*008a*/ 	.short	(.L_89 - .L_88)
.L_88:
        /*008c*/ 	.word	0x00000000
        /*0090*/ 	.short	0x0009
        /*0092*/ 	.short	0x0038
        /*0094*/ 	.byte	0x00, 0xf0, 0x11, 0x00


	//----- nvinfo : EIATTR_KPARAM_INFO
	.align		4
.L_89:
        /*0098*/ 	.byte	0x04, 0x17
        /*009a*/ 	.short	(.L_91 - .L_90)
.L_90:
        /*009c*/ 	.word	0x00000000
        /*00a0*/ 	.short	0x0008
        /*00a2*/ 	.short	0x0034
        /*00a4*/ 	.byte	0x00, 0xf0, 0x11, 0x00


	//----- nvinfo : EIATTR_KPARAM_INFO
	.align		4
.L_91:
        /*00a8*/ 	.byte	0x04, 0x17
        /*00aa*/ 	.short	(.L_93 - .L_92)
.L_92:
        /*00ac*/ 	.word	0x00000000
        /*00b0*/ 	.short	0x0007
        /*00b2*/ 	.short	0x0030
        /*00b4*/ 	.byte	0x00, 0xf0, 0x11, 0x00


	//----- nvinfo : EIATTR_KPARAM_INFO
	.align		4
.L_93:
        /*00b8*/ 	.byte	0x04, 0x17
        /*00ba*/ 	.short	(.L_95 - .L_94)
.L_94:
        /*00bc*/ 	.word	0x00000000
        /*00c0*/ 	.short	0x0006
        /*00c2*/ 	.short	0x002c
        /*00c4*/ 	.byte	0x00, 0xf0, 0x11, 0x00


	//----- nvinfo : EIATTR_KPARAM_INFO
	.align		4
.L_95:
        /*00c8*/ 	.byte	0x04, 0x17
        /*00ca*/ 	.short	(.L_97 - .L_96)
.L_96:
        /*00cc*/ 	.word	0x00000000
        /*00d0*/ 	.short	0x0005
        /*00d2*/ 	.short	0x0028
        /*00d4*/ 	.byte	0x00, 0xf0, 0x11, 0x00


	//----- nvinfo : EIATTR_KPARAM_INFO
	.align		4
.L_97:
        /*00d8*/ 	.byte	0x04, 0x17
        /*00da*/ 	.short	(.L_99 - .L_98)
.L_98:
        /*00dc*/ 	.word	0x00000000
        /*00e0*/ 	.short	0x0004
        /*00e2*/ 	.short	0x0020
        /*00e4*/ 	.byte	0x00, 0xf0, 0x21, 0x00


	//----- nvinfo : EIATTR_KPARAM_INFO
	.align		4
.L_99:
        /*00e8*/ 	.byte	0x04, 0x17
        /*00ea*/ 	.short	(.L_101 - .L_100)
.L_100:
        /*00ec*/ 	.word	0x00000000
        /*00f0*/ 	.short	0x0003
        /*00f2*/ 	.short	0x0018
        /*00f4*/ 	.byte	0x00, 0xf0, 0x21, 0x00


	//----- nvinfo : EIATTR_KPARAM_INFO
	.align		4
.L_101:
        /*00f8*/ 	.byte	0x04, 0x17
        /*00fa*/ 	.short	(.L_103 - .L_102)
.L_102:
        /*00fc*/ 	.word	0x00000000
        /*0100*/ 	.short	0x0002
        /*0102*/ 	.short	0x0010
        /*0104*/ 	.byte	0x00, 0xf0, 0x21, 0x00


	//----- nvinfo : EIATTR_KPARAM_INFO
	.align		4
.L_103:
        /*0108*/ 	.byte	0x04, 0x17
        /*010a*/ 	.short	(.L_105 - .L_104)
.L_104:
        /*010c*/ 	.word	0x00000000
        /*0110*/ 	.short	0x0001
        /*0112*/ 	.short	0x0008
        /*0114*/ 	.byte	0x00, 0xf5, 0x21, 0x00


	//----- nvinfo : EIATTR_KPARAM_INFO
	.align		4
.L_105:
        /*0118*/ 	.byte	0x04, 0x17
        /*011a*/ 	.short	(.L_107 - .L_106)
.L_106:
        /*011c*/ 	.word	0x00000000
        /*0120*/ 	.short	0x0000
        /*0122*/ 	.short	0x0000
        /*0124*/ 	.byte	0x00, 0xf0, 0x11, 0x00


	//----- nvinfo : EIATTR_SPARSE_MMA_MASK
	.align		4
.L_107:
        /*0128*/ 	.byte	0x03, 0x50
        /*012a*/ 	.short	0x0000


	//----- nvinfo : EIATTR_MAXREG_COUNT
	.align		4
        /*012c*/ 	.byte	0x03, 0x1b
        /*012e*/ 	.short	0x00ff


	//----- nvinfo : EIATTR_MERCURY_ISA_VERSION
	.align		4
        /*0130*/ 	.byte	0x03, 0x5f
        /*0132*/ 	.short	0x0101


	//----- nvinfo : EIATTR_VRC_CTA_INIT_COUNT
	.align		4
        /*0134*/ 	.byte	0x02, 0x4a
	.zero		1
	.zero		1


	//----- nvinfo : EIATTR_EXIT_INSTR_OFFSETS
	.align		4
        /*0138*/ 	.byte	0x04, 0x1c
        /*013a*/ 	.short	(.L_109 - .L_108)


	//   ....[0]....
.L_108:
        /*013c*/ 	.word	0x00000070


	//   ....[1]....
        /*0140*/ 	.word	0x000015a0


	//----- nvinfo : EIATTR_CRS_STACK_SIZE
	.align		4
.L_109:
        /*0144*/ 	.byte	0x04, 0x1e
        /*0146*/ 	.short	(.L_111 - .L_110)
.L_110:
        /*0148*/ 	.word	0x00000000


	//----- nvinfo : EIATTR_CBANK_PARAM_SIZE
	.align		4
.L_111:
        /*014c*/ 	.byte	0x03, 0x19
        /*014e*/ 	.short	0x006c


	//----- nvinfo : EIATTR_PARAM_CBANK
	.align		4
        /*0150*/ 	.byte	0x04, 0x0a
        /*0152*/ 	.short	(.L_113 - .L_112)
	.align		4
.L_112:
        /*0154*/ 	.word	index@(.nv.constant0._Z25max_pool_forward_nchw_PTBIffEviPKT_llliiiiiiiiiiPS0_Pl4dim3)
        /*0158*/ 	.short	0x0380
        /*015a*/ 	.short	0x006c


	//----- nvinfo : EIATTR_SW_WAR
	.align		4
.L_113:
        /*015c*/ 	.byte	0x04, 0x36
        /*015e*/ 	.short	(.L_115 - .L_114)
.L_114:
        /*0160*/ 	.word	0x00000008
.L_115:


//--------------------- .nv.info._Z21max_pool_forward_nchwIffEviPKT_llliiiiiiiiiiPS0_Pl --------------------------
	.section	.nv.info._Z21max_pool_forward_nchwIffEviPKT_llliiiiiiiiiiPS0_Pl,"",@"SHT_CUDA_INFO"
	.sectionflags	@""
	.align	4


	//----- nvinfo : EIATTR_CUDA_API_VERSION
	.align		4
        /*0000*/ 	.byte	0x04, 0x37
        /*0002*/ 	.short	(.L_117 - .L_116)
.L_116:
        /*0004*/ 	.word	0x00000082


	//----- nvinfo : EIATTR_KPARAM_INFO
	.align		4
.L_117:
        /*0008*/ 	.byte	0x04, 0x17
        /*000a*/ 	.short	(.L_119 - .L_118)
.L_118:
        /*000c*/ 	.word	0x00000000
        /*0010*/ 	.short	0x0010
        /*0012*/ 	.short	0x0058
        /*0014*/ 	.byte	0x00, 0xf5, 0x21, 0x00


	//----- nvinfo : EIATTR_KPARAM_INFO
	.align		4
.L_119:
        /*0018*/ 	.byte	0x04, 0x17
        /*001a*/ 	.short	(.L_121 - .L_120)
.L_120:
        /*001c*/ 	.word	0x00000000
        /*0020*/ 	.short	0x000f
        /*0022*/ 	.short	0x0050
        /*0024*/ 	.byte	0x00, 0xf5, 0x21, 0x00


	//----- nvinfo : EIATTR_KPARAM_INFO
	.align		4
.L_121:
        /*0028*/ 	.byte	0x04, 0x17
        /*002a*/ 	.short	(.L_123 - .L_122)
.L_122:
        /*002c*/ 	.word	0x00000000
        /*0030*/ 	.short	0x000e
        /*0032*/ 	.short	0x004c
        /*0034*/ 	.byte	0x00, 0xf0, 0x11, 0x00


	//----- nvinfo : EIATTR_KPARAM_INFO
	.align		4
.L_123:
        /*0038*/ 	.byte	0x04, 0x17
        /*003a*/ 	.short	(.L_125 - .L_124)
.L_124:
        /*003c*/ 	.word	0x00000000
        /*0040*/ 	.short	0x000d
        /*0042*/ 	.short	0x0048
        /*0044*/ 	.byte	0x00, 0xf0, 0x11, 0x00


	//----- nvinfo : EIATTR_KPARAM_INFO
	.align		4
.L_125:
        /*0048*/ 	.byte	0x04, 0x17
        /*004a*/ 	.short	(.L_127 - .L_126)
.L_126:
        /*004c*/ 	.word	0x00000000
        /*0050*/ 	.short	0x000c
        /*0052*/ 	.short	0x0044
        /*0054*/ 	.byte	0x00, 0xf0, 0x11, 0x00


	//----- nvinfo : EIATTR_KPARAM_INFO
	.align		4
.L_127:
        /*0058*/ 	.byte	0x04, 0x17
        /*005a*/ 	.short	(.L_129 - .L_128)
.L_128:
        /*005c*/ 	.word	0x00000000
        /*0060*/ 	.short	0x000b
        /*0062*/ 	.short	0x0040
        /*0064*/ 	.byte	0x00, 0xf0, 0x11, 0x00


	//----- nvinfo : EIATTR_KPARAM_INFO
	.align		4
.L_129:
        /*0068*/ 	.byte	0x04, 0x17
        /*006a*/ 	.short	(.L_131 - .L_130)
.L_130:
        /*006c*/ 	.word	0x00000000
        /*0070*/ 	.short	0x000a
        /*0072*/ 	.short	0x003c
        /*0074*/ 	.byte	0x00, 0xf0, 0x11, 0x00


	//----- nvinfo : EIATTR_KPARAM_INFO
	.align		4
.L_131:
        /*0078*/ 	.byte	0x04, 0x17
        /*007a*/ 	.short	(.L_133 - .L_132)
.L_132:
        /*007c*/ 	.word	0x00000000
        /*0080*/ 	.short	0x0009
        /*0082*/ 	.short	0x0038
        /*0084*/ 	.byte	0x00, 0xf0, 0x11, 0x00


	//----- nvinfo : EIATTR_KPARAM_INFO
	.align		4
.L_133:
        /*0088*/ 	.byte	0x04, 0x17
        /*008a*/ 	.short	(.L_135 - .L_134)
.L_134:
        /*008c*/ 	.word	0x00000000
        /*0090*/ 	.short	0x0008
        /*0092*/ 	.short	0x0034
        /*0094*/ 	.byte	0x00, 0xf0, 0x11, 0x00


	//----- nvinfo : EIATTR_KPARAM_INFO
	.align		4
.L_135:
        /*0098*/ 	.byte	0x04, 0x17
        /*009a*/ 	.short	(.L_137 - .L_136)
.L_136:
        /*009c*/ 	.word	0x00000000
        /*00a0*/ 	.short	0x0007
        /*00a2*/ 	.short	0x0030
        /*00a4*/ 	.byte	0x00, 0xf0, 0x11, 0x00


	//----- nvinfo : EIATTR_KPARAM_INFO
	.align		4
.L_137:
        /*00a8*/ 	.byte	0x04, 0x17
        /*00aa*/ 	.short	(.L_139 - .L_138)
.L_138:
        /*00ac*/ 	.word	0x00000000
        /*00b0*/ 	.short	0x0006
        /*00b2*/ 	.short	0x002c
        /*00b4*/ 	.byte	0x00, 0xf0, 0x11, 0x00


	//----- nvinfo : EIATTR_KPARAM_INFO
	.align		4
.L_139:
        /*00b8*/ 	.byte	0x04, 0x17
        /*00ba*/ 	.short	(.L_141 - .L_140)
.L_140:
        /*00bc*/ 	.word	0x00000000
        /*00c0*/ 	.short	0x0005
        /*00c2*/ 	.short	0x0028
        /*00c4*/ 	.byte	0x00, 0xf0, 0x11, 0x00


	//----- nvinfo : EIATTR_KPARAM_INFO
	.align		4
.L_141:
        /*00c8*/ 	.byte	0x04, 0x17
        /*00ca*/ 	.short	(.L_143 - .L_142)
.L_142:
        /*00cc*/ 	.word	0x00000000
        /*00d0*/ 	.short	0x0004
        /*00d2*/ 	.short	0x0020
        /*00d4*/ 	.byte	0x00, 0xf0, 0x21, 0x00


	//----- nvinfo : EIATTR_KPARAM_INFO
	.align		4
.L_143:
        /*00d8*/ 	.byte	0x04, 0x17
        /*00da*/ 	.short	(.L_145 - .L_144)
.L_144:
        /*00dc*/ 	.word	0x00000000
        /*00e0*/ 	.short	0x0003
        /*00e2*/ 	.short	0x0018
        /*00e4*/ 	.byte	0x00, 0xf0, 0x21, 0x00


	//----- nvinfo : EIATTR_KPARAM_INFO
	.align		4
.L_145:
        /*00e8*/ 	.byte	0x04, 0x17
        /*00ea*/ 	.short	(.L_147 - .L_146)
.L_146:
        /*00ec*/ 	.word	0x00000000
        /*00f0*/ 	.short	0x0002
        /*00f2*/ 	.short	0x0010
        /*00f4*/ 	.byte	0x00, 0xf0, 0x21, 0x00


	//----- nvinfo : EIATTR_KPARAM_INFO
	.align		4
.L_147:
        /*00f8*/ 	.byte	0x04, 0x17
        /*00fa*/ 	.short	(.L_149 - .L_148)
.L_148:
        /*00fc*/ 	.word	0x00000000
        /*0100*/ 	.short	0x0001
        /*0102*/ 	.short	0x0008
        /*0104*/ 	.byte	0x00, 0xf5, 0x21, 0x00


	//----- nvinfo : EIATTR_KPARAM_INFO
	.align		4
.L_149:
        /*0108*/ 	.byte	0x04, 0x17
        /*010a*/ 	.short	(.L_151 - .L_150)
.L_150:
        /*010c*/ 	.word	0x00000000
        /*0110*/ 	.short	0x0000
        /*0112*/ 	.short	0x0000
        /*0114*/ 	.byte	0x00, 0xf0, 0x11, 0x00


	//----- nvinfo : EIATTR_SPARSE_MMA_MASK
	.align		4
.L_151:
        /*0118*/ 	.byte	0x03, 0x50
        /*011a*/ 	.short	0x0000


	//----- nvinfo : EIATTR_MAXREG_COUNT
	.align		4
        /*011c*/ 	.byte	0x03, 0x1b
        /*011e*/ 	.short	0x00ff


	//----- nvinfo : EIATTR_MERCURY_ISA_VERSION
	.align		4
        /*0120*/ 	.byte	0x03, 0x5f
        /*0122*/ 	.short	0x0101


	//----- nvinfo : EIATTR_VRC_CTA_INIT_COUNT
	.align		4
        /*0124*/ 	.byte	0x02, 0x4a
	.zero		1
	.zero		1


	//----- nvinfo : EIATTR_EXIT_INSTR_OFFSETS
	.align		4
        /*0128*/ 	.byte	0x04, 0x1c
        /*012a*/ 	.short	(.L_153 - .L_152)


	//   ....[0]....
.L_152:
        /*012c*/ 	.word	0x00000090


	//   ....[1]....
        /*0130*/ 	.word	0x00001280


	//----- nvinfo : EIATTR_CRS_STACK_SIZE
	.align		4
.L_153:
        /*0134*/ 	.byte	0x04, 0x1e
        /*0136*/ 	.short	(.L_155 - .L_154)
.L_154:
        /*0138*/ 	.word	0x00000000


	//----- nvinfo : EIATTR_CBANK_PARAM_SIZE
	.align		4
.L_155:
        /*013c*/ 	.byte	0x03, 0x19
        /*013e*/ 	.short	0x0060


	//----- nvinfo : EIATTR_PARAM_CBANK
	.align		4
        /*0140*/ 	.byte	0x04, 0x0a
        /*0142*/ 	.short	(.L_157 - .L_156)
	.align		4
.L_156:
        /*0144*/ 	.word	index@(.nv.constant0._Z21max_pool_forward_nchwIffEviPKT_llliiiiiiiiiiPS0_Pl)
        /*0148*/ 	.short	0x0380
        /*014a*/ 	.short	0x0060


	//----- nvinfo : EIATTR_SW_WAR
	.align		4
.L_157:
        /*014c*/ 	.byte	0x04, 0x36
        /*014e*/ 	.short	(.L_159 - .L_158)
.L_158:
        /*0150*/ 	.word	0x00000008
.L_159:


//--------------------- .nv.callgraph             --------------------------
	.section	.nv.callgraph,"",@"SHT_CUDA_CALLGRAPH"
	.align	4
	.sectionentsize	8
	.align		4
        /*0000*/ 	.word	0x00000000
	.align		4
        /*0004*/ 	.word	0xffffffff
	.align		4
        /*0008*/ 	.word	0x00000000
	.align		4
        /*000c*/ 	.word	0xfffffffe
	.align		4
        /*0010*/ 	.word	0x00000000
	.align		4
        /*0014*/ 	.word	0xfffffffd
	.align		4
        /*0018*/ 	.word	0x00000000
	.align		4
        /*001c*/ 	.word	0xfffffffc


//--------------------- .text._Z28max_pool_forward_nchw_slicedIffEviPKT_llliiiiiiiiiiPS0_Pl4dim3 --------------------------
	.section	.text._Z28max_pool_forward_nchw_slicedIffEviPKT_llliiiiiiiiiiPS0_Pl4dim3,"ax",@progbits
	.align	128
        .global         _Z28max_pool_forward_nchw_slicedIffEviPKT_llliiiiiiiiiiPS0_Pl4dim3
        .type           _Z28max_pool_forward_nchw_slicedIffEviPKT_llliiiiiiiiiiPS0_Pl4dim3,@function
        .size           _Z28max_pool_forward_nchw_slicedIffEviPKT_llliiiiiiiiiiPS0_Pl4dim3,(.L_x_36 - _Z28max_pool_forward_nchw_slicedIffEviPKT_llliiiiiiiiiiPS0_Pl4dim3)
        .other          _Z28max_pool_forward_nchw_slicedIffEviPKT_llliiiiiiiiiiPS0_Pl4dim3,@"STO_CUDA_ENTRY STV_DEFAULT"
_Z28max_pool_forward_nchw_slicedIffEviPKT_llliiiiiiiiiiPS0_Pl4dim3:
.text._Z28max_pool_forward_nchw_slicedIffEviPKT_llliiiiiiiiiiPS0_Pl4dim3:
[----:B------:R-:W-:Y:S01]  /*0000*/  LDC R1, c[0x0][0x37c] ;  /* 0x0000df00ff017b82 */ /* 0x000fe20000000800 */
[----:B------:R-:W0:Y:S07]  /*0010*/  S2R R0, SR_TID.X ;  /* 0x0000000000007919 */ /* 0x000e2e0000002100 */
[----:B------:R-:W1:Y:S01]  /*0020*/  S2UR UR4, SR_CTAID.X ;  /* 0x00000000000479c3 */ /* 0x000e620000002500 */
[----:B------:R-:W1:Y:S01]  /*0030*/  LDCU UR5, c[0x0][0x3e0] ;  /* 0x00007c00ff0577ac */ /* 0x000e620008000800 */
[----:B------:R-:W2:Y:S06]  /*0040*/  LDCU UR6, c[0x0][0x380] ;  /* 0x00007000ff0677ac */ /* 0x000eac0008000800 */
[----:B------:R-:W0:Y:S01]  /*0050*/  LDC R3, c[0x0][0x360] ;  /* 0x0000d800ff037b82 */ /* 0x000e220000000800 */
[----:B--2---:R-:W-:-:S02]  /*0060*/  USHF.R.S32.HI UR11, URZ, 0x1f, UR6 ;  /* 0x0000001fff0b7899 */ /* 0x004fc40008011406 */
[----:B-1----:R-:W-:-:S06]  /*0070*/  UIADD3 UR4, UPT, UPT, UR4, UR5, URZ ;  /* 0x0000000504047290 */ /* 0x002fcc000fffe0ff */
[----:B0-----:R-:W-:-:S05]  /*0080*/  IMAD R0, R3, UR4, R0 ;  /* 0x0000000403007c24 */ /* 0x001fca000f8e0200 */
[----:B------:R-:W-:-:S04]  /*0090*/  ISETP.GE.U32.AND P0, PT, R0, UR6, PT ;  /* 0x0000000600007c0c */ /* 0x000fc8000bf06070 */
[----:B------:R-:W-:-:S13]  /*00a0*/  ISETP.GE.AND.EX P0, PT, RZ, UR11, PT, P0 ;  /* 0x0000000bff007c0c */ /* 0x000fda000bf06300 */
[----:B------:R-:W-:Y:S05]  /*00b0*/  @P0 EXIT ;  /* 0x000000000000094d */ /* 0x000fea0003800000 */
[----:B------:R-:W0:Y:S01]  /*00c0*/  LDCU.64 UR4, c[0x0][0x3b0] ;  /* 0x00007600ff0477ac */ /* 0x000e220008000a00 */
[----:B------:R-:W-:Y:S01]  /*00d0*/  IMAD.MOV.U32 R2, RZ, RZ, RZ ;  /* 0x000000ffff027224 */ /* 0x000fe200078e00ff */
[----:B------:R-:W1:Y:S01]  /*00e0*/  LDCU.64 UR8, c[0x0][0x3c8] ;  /* 0x00007900ff0877ac */ /* 0x000e620008000a00 */
[----:B------:R-:W2:Y:S01]  /*00f0*/  LDCU UR10, c[0x0][0x370] ;  /* 0x00006e00ff0a77ac */ /* 0x000ea20008000800 */
[----:B------:R-:W3:Y:S01]  /*0100*/  LDCU.64 UR12, c[0x0][0x358] ;  /* 0x00006b00ff0c77ac */ /* 0x000ee20008000a00 */
[----:B0-----:R-:W-:Y:S02]  /*0110*/  UIADD3 UR4, UPT, UPT, UR4, -0x1, URZ ;  /* 0xffffffff04047890 */ /* 0x001fe4000fffe0ff */
[----:B------:R-:W-:Y:S02]  /*0120*/  UIADD3 UR5, UPT, UPT, UR5, -0x1, URZ ;  /* 0xffffffff05057890 */ /* 0x000fe4000fffe0ff */
[----:B-1----:R-:W-:Y:S02]  /*0130*/  UISETP.LT.U32.AND UP0, UPT, UR8, 0x1, UPT ;  /* 0x000000010800788c */ /* 0x002fe4000bf01070 */
[----:B------:R-:W-:Y:S01]  /*0140*/  UISETP.LT.U32.AND UP1, UPT, UR9, 0x1, UPT ;  /* 0x000000010900788c */ /* 0x000fe2000bf21070 */
[----:B--2---:R-:W-:Y:S01]  /*0150*/  IMAD R3, R3, UR10, RZ ;  /* 0x0000000a03037c24 */ /* 0x004fe2000f8e02ff */
[----:B------:R-:W-:-:S02]  /*0160*/  UIMAD UR6, UR4, UR8, 0x1 ;  /* 0x00000001040674a4 */ /* 0x000fc4000f8e0208 */
[----:B------:R-:W-:Y:S02]  /*0170*/  UIMAD UR7, UR5, UR9, 0x1 ;  /* 0x00000001050774a4 */ /* 0x000fe4000f8e0209 */
[----:B------:R-:W-:Y:S02]  /*0180*/  USEL UR8, UR8, 0x1, !UP0 ;  /* 0x0000000108087887 */ /* 0x000fe4000c000000 */
[----:B---3--:R-:W-:-:S12]  /*0190*/  USEL UR9, UR9, 0x1, !UP1 ;  /* 0x0000000109097887 */ /* 0x008fd8000c800000 */
.L_x_9:
[----:B------:R-:W0:Y:S01]  /*01a0*/  LDC R7, c[0x0][0x3ac] ;  /* 0x0000eb00ff077b82 */ /* 0x000e220000000800 */
[----:B------:R-:W-:Y:S01]  /*01b0*/  IABS R10, R0 ;  /* 0x00000000000a7213 */ /* 0x000fe20000000000 */
[----:B------:R-:W1:Y:S01]  /*01c0*/  LDCU UR4, c[0x0][0x394] ;  /* 0x00007280ff0477ac */ /* 0x000e620008000800 */
[----:B------:R-:W-:Y:S05]  /*01d0*/  BSSY.RECONVERGENT B0, `(.L_x_0) ;  /* 0x000005a000007945 */ /* 0x000fea0003800200 */
[----:B------:R-:W2:Y:S01]  /*01e0*/  LDC R5, c[0x0][0x3a8] ;  /* 0x0000ea00ff057b82 */ /* 0x000ea20000000800 */
[----:B0-----:R-:W-:-:S04]  /*01f0*/  IABS R11, R7 ;  /* 0x00000007000b7213 */ /* 0x001fc80000000000 */
[----:B------:R-:W0:Y:S01]  /*0200*/  I2F.RP R4, R11 ;  /* 0x0000000b00047306 */ /* 0x000e220000209400 */
[----:B--2---:R-:W-:-:S07]  /*0210*/  IABS R12, R5 ;  /* 0x00000005000c7213 */ /* 0x004fce0000000000 */
[----:B0-----:R-:W0:Y:S02]  /*0220*/  MUFU.RCP R4, R4 ;  /* 0x0000000400047308 */ /* 0x001e240000001000 */
[----:B0-----:R-:W-:-:S06]  /*0230*/  VIADD R8, R4, 0xffffffe ;  /* 0x0ffffffe04087836 */ /* 0x001fcc0000000000 */
[----:B------:R0:W2:Y:S02]  /*0240*/  F2I.FTZ.U32.TRUNC.NTZ R9, R8 ;  /* 0x0000000800097305 */ /* 0x0000a4000021f000 */
[----:B0-----:R-:W-:Y:S02]  /*0250*/  IMAD.MOV.U32 R8, RZ, RZ, RZ ;  /* 0x000000ffff087224 */ /* 0x001fe400078e00ff */
[----:B--2---:R-:W-:-:S04]  /*0260*/  IMAD.MOV R6, RZ, RZ, -R9 ;  /* 0x000000ffff067224 */ /* 0x004fc800078e0a09 */
[----:B------:R-:W-:Y:S01]  /*0270*/  IMAD R13, R6, R11, RZ ;  /* 0x0000000b060d7224 */ /* 0x000fe200078e02ff */
[----:B------:R-:W-:-:S03]  /*0280*/  MOV R6, R10 ;  /* 0x0000000a00067202 */ /* 0x000fc60000000f00 */
[----:B------:R-:W-:-:S04]  /*0290*/  IMAD.HI.U32 R9, R9, R13, R8 ;  /* 0x0000000d09097227 */ /* 0x000fc800078e0008 */
[----:B------:R-:W-:Y:S02]  /*02a0*/  IMAD.MOV.U32 R13, RZ, RZ, R12 ;  /* 0x000000ffff0d7224 */ /* 0x000fe400078e000c */
[----:B------:R-:W-:Y:S02]  /*02b0*/  IMAD.HI.U32 R4, R9, R6, RZ ;  /* 0x0000000609047227 */ /* 0x000fe400078e00ff */
[----:B------:R-:W0:Y:S02]  /*02c0*/  I2F.RP R10, R13 ;  /* 0x0000000d000a7306 */ /* 0x000e240000209400 */
[----:B------:R-:W-:-:S04]  /*02d0*/  IMAD.MOV R8, RZ, RZ, -R4 ;  /* 0x000000ffff087224 */ /* 0x000fc800078e0a04 */
[----:B------:R-:W-:-:S05]  /*02e0*/  IMAD R6, R11, R8, R6 ;  /* 0x000000080b067224 */ /* 0x000fca00078e0206 */
[----:B------:R-:W-:Y:S01]  /*02f0*/  ISETP.GT.U32.AND P1, PT, R11, R6, PT ;  /* 0x000000060b00720c */ /* 0x000fe20003f24070 */
[----:B0-----:R-:W0:-:S12]  /*0300*/  MUFU.RCP R10, R10 ;  /* 0x0000000a000a7308 */ /* 0x001e180000001000 */
[-C--:B------:R-:W-:Y:S01]  /*0310*/  @!P1 IADD3 R6, PT, PT, R6, -R11.reuse, RZ ;  /* 0x8000000b06069210 */ /* 0x080fe20007ffe0ff */
[----:B------:R-:W-:Y:S01]  /*0320*/  @!P1 VIADD R4, R4, 0x1 ;  /* 0x0000000104049836 */ /* 0x000fe20000000000 */
[----:B------:R-:W-:Y:S02]  /*0330*/  ISETP.NE.AND P1, PT, R7, RZ, PT ;  /* 0x000000ff0700720c */ /* 0x000fe40003f25270 */
[----:B------:R-:W-:Y:S02]  /*0340*/  ISETP.GE.U32.AND P0, PT, R6, R11, PT ;  /* 0x0000000b0600720c */ /* 0x000fe40003f06070 */
[----:B------:R-:W-:Y:S01]  /*0350*/  LOP3.LUT R6, R0, R7, RZ, 0x3c, !PT ;  /* 0x0000000700067212 */ /* 0x000fe200078e3cff */
[----:B0-----:R-:W-:-:S03]  /*0360*/  VIADD R8, R10, 0xffffffe ;  /* 0x0ffffffe0a087836 */ /* 0x001fc60000000000 */
[----:B------:R-:W-:Y:S01]  /*0370*/  ISETP.GE.AND P2, PT, R6, RZ, PT ;  /* 0x000000ff0600720c */ /* 0x000fe20003f46270 */
[----:B------:R0:W2:Y:S06]  /*0380*/  F2I.FTZ.U32.TRUNC.NTZ R9, R8 ;  /* 0x0000000800097305 */ /* 0x0000ac000021f000 */
[----:B------:R-:W-:Y:S01]  /*0390*/  @P0 IADD3 R4, PT, PT, R4, 0x1, RZ ;  /* 0x0000000104040810 */ /* 0x000fe20007ffe0ff */
[----:B0-----:R-:W-:-:S05]  /*03a0*/  HFMA2 R8, -RZ, RZ, 0, 0 ;  /* 0x00000000ff087431 */ /* 0x001fca00000001ff */
[----:B------:R-:W-:Y:S01]  /*03b0*/  @!P2 IMAD.MOV R4, RZ, RZ, -R4 ;  /* 0x000000ffff04a224 */ /* 0x000fe200078e0a04 */
[----:B------:R-:W-:Y:S01]  /*03c0*/  @!P1 LOP3.LUT R4, RZ, R7, RZ, 0x33, !PT ;  /* 0x00000007ff049212 */ /* 0x000fe200078e33ff */
[----:B--2---:R-:W-:-:S04]  /*03d0*/  IMAD.MOV R6, RZ, RZ, -R9 ;  /* 0x000000ffff067224 */ /* 0x004fc800078e0a09 */
[----:B------:R-:W-:Y:S01]  /*03e0*/  IMAD R7, R6, R13, RZ ;  /* 0x0000000d06077224 */ /* 0x000fe200078e02ff */
[----:B------:R-:W-:-:S03]  /*03f0*/  IABS R6, R4 ;  /* 0x0000000400067213 */ /* 0x000fc60000000000 */
[----:B------:R-:W-:-:S06]  /*0400*/  IMAD.HI.U32 R8, R9, R7, R8 ;  /* 0x0000000709087227 */ /* 0x000fcc00078e0008 */
[----:B------:R-:W-:-:S04]  /*0410*/  IMAD.HI.U32 R8, R8, R6, RZ ;  /* 0x0000000608087227 */ /* 0x000fc800078e00ff */
[----:B------:R-:W-:-:S04]  /*0420*/  IMAD.MOV R7, RZ, RZ, -R8 ;  /* 0x000000ffff077224 */ /* 0x000fc800078e0a08 */
[----:B------:R-:W-:-:S05]  /*0430*/  IMAD R6, R13, R7, R6 ;  /* 0x000000070d067224 */ /* 0x000fca00078e0206 */
[----:B------:R-:W-:-:S13]  /*0440*/  ISETP.GT.U32.AND P1, PT, R13, R6, PT ;  /* 0x000000060d00720c */ /* 0x000fda0003f24070 */
[----:B------:R-:W-:Y:S01]  /*0450*/  @!P1 IMAD.IADD R6, R6, 0x1, -R13 ;  /* 0x0000000106069824 */ /* 0x000fe200078e0a0d */
[----:B------:R-:W-:Y:S02]  /*0460*/  @!P1 IADD3 R8, PT, PT, R8, 0x1, RZ ;  /* 0x0000000108089810 */ /* 0x000fe40007ffe0ff */
[----:B------:R-:W-:Y:S02]  /*0470*/  ISETP.NE.AND P1, PT, R5, RZ, PT ;  /* 0x000000ff0500720c */ /* 0x000fe40003f25270 */
[----:B------:R-:W-:Y:S02]  /*0480*/  ISETP.GE.U32.AND P0, PT, R6, R13, PT ;  /* 0x0000000d0600720c */ /* 0x000fe40003f06070 */
[----:B------:R-:W-:-:S04]  /*0490*/  LOP3.LUT R6, R4, R5, RZ, 0x3c, !PT ;  /* 0x0000000504067212 */ /* 0x000fc800078e3cff */
[----:B------:R-:W-:Y:S02]  /*04a0*/  ISETP.GE.AND P2, PT, R6, RZ, PT ;  /* 0x000000ff0600720c */ /* 0x000fe40003f46270 */
[----:B-1----:R-:W-:-:S05]  /*04b0*/  MOV R6, UR4 ;  /* 0x0000000400067c02 */ /* 0x002fca0008000f00 */
[----:B------:R-:W-:-:S06]  /*04c0*/  @P0 VIADD R8, R8, 0x1 ;  /* 0x0000000108080836 */ /* 0x000fcc0000000000 */
[----:B------:R-:W-:Y:S01]  /*04d0*/  @!P2 IMAD.MOV R8, RZ, RZ, -R8 ;  /* 0x000000ffff08a224 */ /* 0x000fe200078e0a08 */
[----:B------:R-:W-:-:S04]  /*04e0*/  @!P1 LOP3.LUT R8, RZ, R5, RZ, 0x33, !PT ;  /* 0x00000005ff089212 */ /* 0x000fc800078e33ff */
[----:B------:R-:W-:-:S04]  /*04f0*/  SHF.R.S32.HI R9, RZ, 0x1f, R8 ;  /* 0x0000001fff097819 */ /* 0x000fc80000011408 */
[----:B------:R-:W-:-:S04]  /*0500*/  LOP3.LUT R5, R9, R6, RZ, 0xfc, !PT ;  /* 0x0000000609057212 */ /* 0x000fc800078efcff */
[----:B------:R-:W-:-:S13]  /*0510*/  ISETP.NE.U32.AND P0, PT, R5, RZ, PT ;  /* 0x000000ff0500720c */ /* 0x000fda0003f05070 */
[----:B------:R-:W-:Y:S05]  /*0520*/  @P0 BRA `(.L_x_1) ;  /* 0x0000000000600947 */ /* 0x000fea0003800000 */
[----:B------:R-:W0:Y:S02]  /*0530*/  LDCU UR4, c[0x0][0x390] ;  /* 0x00007200ff0477ac */ /* 0x000e240008000800 */
[----:B0-----:R-:W-:-:S04]  /*0540*/  IMAD.U32 R5, RZ, RZ, UR4 ;  /* 0x00000004ff057e24 */ /* 0x001fc8000f8e00ff */
[----:B------:R-:W0:Y:S01]  /*0550*/  I2F.U32.RP R7, R5 ;  /* 0x0000000500077306 */ /* 0x000e220000209000 */
[----:B------:R-:W-:-:S07]  /*0560*/  ISETP.NE.U32.AND P2, PT, R5, RZ, PT ;  /* 0x000000ff0500720c */ /* 0x000fce0003f45070 */
[----:B0-----:R-:W0:Y:S02]  /*0570*/  MUFU.RCP R7, R7 ;  /* 0x0000000700077308 */ /* 0x001e240000001000 */
[----:B0-----:R-:W-:-:S06]  /*0580*/  VIADD R10, R7, 0xffffffe ;  /* 0x0ffffffe070a7836 */ /* 0x001fcc0000000000 */
[----:B------:R0:W1:Y:S02]  /*0590*/  F2I.FTZ.U32.TRUNC.NTZ R11, R10 ;  /* 0x0000000a000b7305 */ /* 0x000064000021f000 */
[----:B0-----:R-:W-:Y:S02]  /*05a0*/  IMAD.MOV.U32 R10, RZ, RZ, RZ ;  /* 0x000000ffff0a7224 */ /* 0x001fe400078e00ff */
[----:B-1----:R-:W-:-:S05]  /*05b0*/  IMAD R9, R11, R5, RZ ;  /* 0x000000050b097224 */ /* 0x002fca00078e02ff */
[----:B------:R-:W-:-:S05]  /*05c0*/  IADD3 R9, PT, PT, -R9, RZ, RZ ;  /* 0x000000ff09097210 */ /* 0x000fca0007ffe1ff */
[----:B------:R-:W-:-:S06]  /*05d0*/  IMAD.HI.U32 R11, R11, R9, R10 ;  /* 0x000000090b0b7227 */ /* 0x000fcc00078e000a */
[----:B------:R-:W-:-:S04]  /*05e0*/  IMAD.HI.U32 R7, R11, R8, RZ ;  /* 0x000000080b077227 */ /* 0x000fc800078e00ff */
[----:B------:R-:W-:Y:S02]  /*05f0*/  IMAD.MOV R12, RZ, RZ, -R7 ;  /* 0x000000ffff0c7224 */ /* 0x000fe400078e0a07 */
[----:B------:R-:W-:Y:S02]  /*0600*/  IMAD.MOV.U32 R11, RZ, RZ, RZ ;  /* 0x000000ffff0b7224 */ /* 0x000fe400078e00ff */
[----:B------:R-:W-:-:S05]  /*0610*/  IMAD R12, R5, R12, R8 ;  /* 0x0000000c050c7224 */ /* 0x000fca00078e0208 */
[----:B------:R-:W-:-:S13]  /*0620*/  ISETP.GE.U32.AND P0, PT, R12, R5, PT ;  /* 0x000000050c00720c */ /* 0x000fda0003f06070 */
[----:B------:R-:W-:Y:S01]  /*0630*/  @P0 IADD3 R12, PT, PT, R12, -R5, RZ ;  /* 0x800000050c0c0210 */ /* 0x000fe20007ffe0ff */
[----:B------:R-:W-:-:S03]  /*0640*/  @P0 VIADD R7, R7, 0x1 ;  /* 0x0000000107070836 */ /* 0x000fc60000000000 */
[----:B------:R-:W-:-:S13]  /*0650*/  ISETP.GE.U32.AND P1, PT, R12, R5, PT ;  /* 0x000000050c00720c */ /* 0x000fda0003f26070 */
[----:B------:R-:W-:Y:S01]  /*0660*/  @P1 VIADD R7, R7, 0x1 ;  /* 0x0000000107071836 */ /* 0x000fe20000000000 */
[----:B------:R-:W-:-:S04]  /*0670*/  @!P2 LOP3.LUT R7, RZ, R5, RZ, 0x33, !PT ;  /* 0x00000005ff07a212 */ /* 0x000fc800078e33ff */
[----:B------:R-:W-:-:S05]  /*0680*/  IADD3 R10, PT, PT, -R7, RZ, RZ ;  /* 0x000000ff070a7210 */ /* 0x000fca0007ffe1ff */
[----:B------:R-:W-:Y:S01]  /*0690*/  IMAD R10, R5, R10, R8 ;  /* 0x0000000a050a7224 */ /* 0x000fe200078e0208 */
[----:B------:R-:W-:Y:S06]  /*06a0*/  BRA `(.L_x_2) ;  /* 0x0000000000307947 */ /* 0x000fec0003800000 */
.L_x_1:
[----:B------:R-:W-:-:S07]  /*06b0*/  MOV R6, 0x6d0 ;  /* 0x000006d000067802 */ /* 0x000fce0000000f00 */
[----:B------:R-:W-:Y:S05]  /*06c0*/  CALL.REL.NOINC `($__internal_0_$__cuda_sm20_div_s64) ;  /* 0x0000000800f87944 */ /* 0x000fea0003c00000 */
[----:B------:R-:W0:Y:S01]  /*06d0*/  LDCU.64 UR4, c[0x0][0x390] ;  /* 0x00007200ff0477ac */ /* 0x000e220008000a00 */
[----:B------:R-:W-:-:S05]  /*06e0*/  IADD3 R13, P0, PT, RZ, -R12, RZ ;  /* 0x8000000cff0d7210 */ /* 0x000fca0007f1e0ff */
[----:B------:R-:W-:Y:S01]  /*06f0*/  IMAD.X R10, RZ, RZ, ~R5, P0 ;  /* 0x000000ffff0a7224 */ /* 0x000fe200000e0e05 */
[----:B0-----:R-:W-:Y:S01]  /*0700*/  MOV R5, UR4 ;  /* 0x0000000400057c02 */ /* 0x001fe20008000f00 */
[----:B------:R-:W-:-:S04]  /*0710*/  IMAD.U32 R6, RZ, RZ, UR5 ;  /* 0x00000005ff067e24 */ /* 0x000fc8000f8e00ff */
[-C--:B------:R-:W-:Y:S02]  /*0720*/  IMAD R7, R10, R5.reuse, RZ ;  /* 0x000000050a077224 */ /* 0x080fe400078e02ff */
[----:B------:R-:W-:-:S04]  /*0730*/  IMAD.WIDE.U32 R10, R13, R5, R8 ;  /* 0x000000050d0a7225 */ /* 0x000fc800078e0008 */
[----:B------:R-:W-:Y:S02]  /*0740*/  IMAD R9, R13, R6, R7 ;  /* 0x000000060d097224 */ /* 0x000fe400078e0207 */
[----:B------:R-:W-:-:S03]  /*0750*/  IMAD.MOV.U32 R7, RZ, RZ, R12 ;  /* 0x000000ffff077224 */ /* 0x000fc600078e000c */
[----:B------:R-:W-:-:S07]  /*0760*/  IADD3 R11, PT, PT, R11, R9, RZ ;  /* 0x000000090b0b7210 */ /* 0x000fce0007ffe0ff */
.L_x_2:
[----:B------:R-:W-:Y:S05]  /*0770*/  BSYNC.RECONVERGENT B0 ;  /* 0x0000000000007941 */ /* 0x000fea0003800200 */
.L_x_0:
[----:B------:R-:W0:Y:S01]  /*0780*/  LDC R19, c[0x0][0x3a8] ;  /* 0x0000ea00ff137b82 */ /* 0x000e220000000800 */
[----:B------:R-:W1:Y:S01]  /*0790*/  LDCU UR4, c[0x0][0x3b8] ;  /* 0x00007700ff0477ac */ /* 0x000e620008000800 */
[----:B------:R-:W-:Y:S01]  /*07a0*/  BSSY.RECONVERGENT B0, `(.L_x_3) ;  /* 0x00000a0000007945 */ /* 0x000fe20003800200 */
[----:B------:R-:W2:Y:S05]  /*07b0*/  LDCU UR5, c[0x0][0x3bc] ;  /* 0x00007780ff0577ac */ /* 0x000eaa0008000800 */
[----:B------:R-:W3:Y:S01]  /*07c0*/  LDC R20, c[0x0][0x3ac] ;  /* 0x0000eb00ff147b82 */ /* 0x000ee20000000800 */
[----:B0-----:R-:W-:Y:S02]  /*07d0*/  IABS R15, R19 ;  /* 0x00000013000f7213 */ /* 0x001fe40000000000 */
[----:B------:R-:W-:-:S02]  /*07e0*/  ISETP.NE.AND P3, PT, R19, RZ, PT ;  /* 0x000000ff1300720c */ /* 0x000fc40003f65270 */
[----:B------:R-:W0:Y:S01]  /*07f0*/  I2F.RP R16, R15 ;  /* 0x0000000f00107306 */ /* 0x000e220000209400 */
[----:B---3--:R-:W-:Y:S02]  /*0800*/  IABS R14, R20 ;  /* 0x00000014000e7213 */ /* 0x008fe40000000000 */
[----:B------:R-:W-:-:S05]  /*0810*/  ISETP.NE.AND P4, PT, R20, RZ, PT ;  /* 0x000000ff1400720c */ /* 0x000fca0003f85270 */
[----:B------:R-:W3:Y:S08]  /*0820*/  I2F.RP R18, R14 ;  /* 0x0000000e00127306 */ /* 0x000ef00000209400 */
[----:B0-----:R-:W0:Y:S08]  /*0830*/  MUFU.RCP R16, R16 ;  /* 0x0000001000107308 */ /* 0x001e300000001000 */
[----:B---3--:R-:W3:Y:S01]  /*0840*/  MUFU.RCP R18, R18 ;  /* 0x0000001200127308 */ /* 0x008ee20000001000 */
[----:B0-----:R-:W-:Y:S01]  /*0850*/  VIADD R8, R16, 0xffffffe ;  /* 0x0ffffffe10087836 */ /* 0x001fe20000000000 */
[----:B------:R-:W-:-:S06]  /*0860*/  IABS R16, R4 ;  /* 0x0000000400107213 */ /* 0x000fcc0000000000 */
[----:B------:R0:W4:Y:S01]  /*0870*/  F2I.FTZ.U32.TRUNC.NTZ R9, R8 ;  /* 0x0000000800097305 */ /* 0x000122000021f000 */
[----:B---3--:R-:W-:Y:S02]  /*0880*/  VIADD R12, R18, 0xffffffe ;  /* 0x0ffffffe120c7836 */ /* 0x008fe40000000000 */
[----:B------:R-:W1:Y:S05]  /*0890*/  LDC R18, c[0x0][0x3c0] ;  /* 0x0000f000ff127b82 */ /* 0x000e6a0000000800 */
[----:B------:R3:W5:Y:S01]  /*08a0*/  F2I.FTZ.U32.TRUNC.NTZ R13, R12 ;  /* 0x0000000c000d7305 */ /* 0x000762000021f000 */
[----:B0-----:R-:W-:Y:S01]  /*08b0*/  IMAD.MOV.U32 R8, RZ, RZ, RZ ;  /* 0x000000ffff087224 */ /* 0x001fe200078e00ff */
[----:B----4-:R-:W-:Y:S01]  /*08c0*/  IADD3 R22, PT, PT, RZ, -R9, RZ ;  /* 0x80000009ff167210 */ /* 0x010fe20007ffe0ff */
[----:B---3--:R-:W-:-:S04]  /*08d0*/  IMAD.MOV.U32 R12, RZ, RZ, RZ ;  /* 0x000000ffff0c7224 */ /* 0x008fc800078e00ff */
[----:B------:R-:W-:Y:S02]  /*08e0*/  IMAD R17, R22, R15, RZ ;  /* 0x0000000f16117224 */ /* 0x000fe400078e02ff */
[----:B-----5:R-:W-:Y:S02]  /*08f0*/  IMAD.MOV R21, RZ, RZ, -R13 ;  /* 0x000000ffff157224 */ /* 0x020fe400078e0a0d */
[----:B------:R-:W-:Y:S01]  /*0900*/  IMAD.HI.U32 R17, R9, R17, R8 ;  /* 0x0000001109117227 */ /* 0x000fe200078e0008 */
[----:B------:R-:W-:Y:S02]  /*0910*/  IABS R8, R0 ;  /* 0x0000000000087213 */ /* 0x000fe40000000000 */
[----:B------:R-:W-:Y:S02]  /*0920*/  MOV R9, R21 ;  /* 0x0000001500097202 */ /* 0x000fe40000000f00 */
[----:B------:R-:W-:Y:S01]  /*0930*/  IADD3 R21, PT, PT, RZ, -UR9, RZ ;  /* 0x80000009ff157c10 */ /* 0x000fe2000fffe0ff */
[----:B------:R-:W-:-:S04]  /*0940*/  IMAD.HI.U32 R17, R17, R16, RZ ;  /* 0x0000001011117227 */ /* 0x000fc800078e00ff */
[----:B------:R-:W-:Y:S02]  /*0950*/  IMAD R9, R9, R14, RZ ;  /* 0x0000000e09097224 */ /* 0x000fe400078e02ff */
[----:B------:R-:W-:Y:S02]  /*0960*/  IMAD.MOV R17, RZ, RZ, -R17 ;  /* 0x000000ffff117224 */ /* 0x000fe400078e0a11 */
[----:B------:R-:W-:Y:S02]  /*0970*/  IMAD.HI.U32 R9, R13, R9, R12 ;  /* 0x000000090d097227 */ /* 0x000fe400078e000c */
[----:B------:R-:W0:Y:S02]  /*0980*/  I2F.U32.RP R12, UR8 ;  /* 0x00000008000c7d06 */ /* 0x000e240008209000 */
[----:B------:R-:W-:Y:S02]  /*0990*/  IMAD R17, R15, R17, R16 ;  /* 0x000000110f117224 */ /* 0x000fe400078e0210 */
[----:B------:R-:W-:-:S03]  /*09a0*/  IMAD.HI.U32 R9, R9, R8, RZ ;  /* 0x0000000809097227 */ /* 0x000fc600078e00ff */
[----:B------:R-:W-:Y:S01]  /*09b0*/  ISETP.GT.U32.AND P0, PT, R15, R17, PT ;  /* 0x000000110f00720c */ /* 0x000fe20003f04070 */
[----:B------:R-:W3:Y:S01]  /*09c0*/  I2F.U32.RP R16, UR9 ;  /* 0x0000000900107d06 */ /* 0x000ee20008209000 */
[----:B------:R-:W-:-:S05]  /*09d0*/  IADD3 R9, PT, PT, -R9, RZ, RZ ;  /* 0x000000ff09097210 */ /* 0x000fca0007ffe1ff */
[C---:B------:R-:W-:Y:S02]  /*09e0*/  IMAD R9, R14.reuse, R9, R8 ;  /* 0x000000090e097224 */ /* 0x040fe400078e0208 */
[----:B------:R-:W2:Y:S01]  /*09f0*/  LDC R8, c[0x0][0x3c4] ;  /* 0x0000f100ff087b82 */ /* 0x000ea20000000800 */
[----:B0-----:R-:W0:Y:S02]  /*0a00*/  MUFU.RCP R12, R12 ;  /* 0x0000000c000c7308 */ /* 0x001e240000001000 */
[----:B------:R-:W-:Y:S01]  /*0a10*/  ISETP.GT.U32.AND P1, PT, R14, R9, PT ;  /* 0x000000090e00720c */ /* 0x000fe20003f24070 */
[----:B------:R-:W-:-:S05]  /*0a20*/  @!P0 IMAD.IADD R17, R17, 0x1, -R15 ;  /* 0x0000000111118824 */ /* 0x000fca00078e0a0f */
[----:B------:R-:W-:Y:S01]  /*0a30*/  ISETP.GT.U32.AND P0, PT, R15, R17, PT ;  /* 0x000000110f00720c */ /* 0x000fe20003f04070 */
[----:B---3--:R-:W3:Y:S06]  /*0a40*/  MUFU.RCP R16, R16 ;  /* 0x0000001000107308 */ /* 0x008eec0000001000 */
[----:B------:R-:W-:Y:S01]  /*0a50*/  @!P1 IMAD.IADD R9, R9, 0x1, -R14 ;  /* 0x0000000109099824 */ /* 0x000fe200078e0a0e */
[----:B------:R-:W-:-:S04]  /*0a60*/  ISETP.GE.AND P1, PT, R4, RZ, PT ;  /* 0x000000ff0400720c */ /* 0x000fc80003f26270 */
[----:B------:R-:W-:Y:S02]  /*0a70*/  ISETP.GT.U32.AND P2, PT, R14, R9, PT ;  /* 0x000000090e00720c */ /* 0x000fe40003f44070 */
[----:B------:R-:W-:Y:S01]  /*0a80*/  @!P0 IADD3 R17, PT, PT, R17, -R15, RZ ;  /* 0x8000000f11118210 */ /* 0x000fe20007ffe0ff */
[----:B0-----:R-:W-:Y:S01]  /*0a90*/  VIADD R15, R12, 0xffffffe ;  /* 0x0ffffffe0c0f7836 */ /* 0x001fe20000000000 */
[----:B------:R-:W-:Y:S01]  /*0aa0*/  ISETP.GE.AND P0, PT, R0, RZ, PT ;  /* 0x000000ff0000720c */ /* 0x000fe20003f06270 */
[----:B---3--:R-:W-:-:S04]  /*0ab0*/  VIADD R16, R16, 0xffffffe ;  /* 0x0ffffffe10107836 */ /* 0x008fc80000000000 */
[----:B------:R-:W-:Y:S01]  /*0ac0*/  @!P1 IMAD.MOV R17, RZ, RZ, -R17 ;  /* 0x000000ffff119224 */ /* 0x000fe200078e0a11 */
[----:B------:R-:W-:-:S03]  /*0ad0*/  @!P3 LOP3.LUT R17, RZ, R19, RZ, 0x33, !PT ;  /* 0x00000013ff11b212 */ /* 0x000fc600078e33ff */
[----:B------:R-:W-:Y:S01]  /*0ae0*/  @!P2 IMAD.IADD R9, R9, 0x1, -R14 ;  /* 0x000000010909a824 */ /* 0x000fe200078e0a0e */
[----:B------:R-:W-:Y:S01]  /*0af0*/  ISETP.NE.U32.AND P2, PT, RZ, UR8, PT ;  /* 0x00000008ff007c0c */ /* 0x000fe2000bf45070 */
[----:B-1----:R-:W-:Y:S02]  /*0b00*/  IMAD R4, R17, UR4, -R18 ;  /* 0x0000000411047c24 */ /* 0x002fe4000f8e0a12 */
[----:B------:R-:W-:Y:S01]  /*0b10*/  IMAD.MOV R17, RZ, RZ, -R17 ;  /* 0x000000ffff117224 */ /* 0x000fe200078e0a11 */
[----:B------:R-:W-:Y:S02]  /*0b20*/  MOV R19, R9 ;  /* 0x0000000900137202 */ /* 0x000fe40000000f00 */
[----:B------:R-:W-:-:S03]  /*0b30*/  VIMNMX R9, PT, PT, RZ, R4, !PT ;  /* 0x00000004ff097248 */ /* 0x000fc60007fe0100 */
[----:B------:R-:W-:Y:S01]  /*0b40*/  @!P0 IMAD.MOV R19, RZ, RZ, -R19 ;  /* 0x000000ffff138224 */ /* 0x000fe200078e0a13 */
[----:B------:R-:W-:Y:S02]  /*0b50*/  @!P4 LOP3.LUT R19, RZ, R20, RZ, 0x33, !PT ;  /* 0x00000014ff13c212 */ /* 0x000fe400078e33ff */
[----:B------:R-:W-:Y:S02]  /*0b60*/  IADD3 R12, PT, PT, R9, R18, RZ ;  /* 0x00000012090c7210 */ /* 0x000fe40007ffe0ff */
[----:B------:R0:W1:Y:S01]  /*0b70*/  F2I.FTZ.U32.TRUNC.NTZ R9, R15 ;  /* 0x0000000f00097305 */ /* 0x000062000021f000 */
[----:B--2---:R-:W-:Y:S02]  /*0b80*/  IMAD R14, R19, UR5, -R8 ;  /* 0x00000005130e7c24 */ /* 0x004fe4000f8e0a08 */
[----:B------:R-:W-:Y:S02]  /*0b90*/  IMAD R12, R17, UR4, R12 ;  /* 0x00000004110c7c24 */ /* 0x000fe4000f8e020c */
[----:B------:R-:W-:Y:S01]  /*0ba0*/  IMAD.MOV R17, RZ, RZ, -R19 ;  /* 0x000000ffff117224 */ /* 0x000fe200078e0a13 */
[----:B------:R-:W-:Y:S01]  /*0bb0*/  VIMNMX R13, PT, PT, RZ, R14, !PT ;  /* 0x0000000eff0d7248 */ /* 0x000fe20007fe0100 */
[----:B------:R-:W-:Y:S01]  /*0bc0*/  IMAD R19, RZ, RZ, -UR8 ;  /* 0x80000008ff137e24 */ /* 0x000fe2000f8e02ff */
[C---:B------:R-:W-:Y:S01]  /*0bd0*/  ISETP.NE.AND P4, PT, R12.reuse, RZ, PT ;  /* 0x000000ff0c00720c */ /* 0x040fe20003f85270 */
[----:B0-----:R-:W-:Y:S01]  /*0be0*/  VIADD R15, R12, 0xffffffff ;  /* 0xffffffff0c0f7836 */ /* 0x001fe20000000000 */
[----:B------:R-:W-:-:S02]  /*0bf0*/  IADD3 R8, PT, PT, R13, R8, RZ ;  /* 0x000000080d087210 */ /* 0x000fc40007ffe0ff */
[----:B------:R-:W0:Y:S03]  /*0c00*/  F2I.FTZ.U32.TRUNC.NTZ R13, R16 ;  /* 0x00000010000d7305 */ /* 0x000e26000021f000 */
[----:B------:R-:W-:Y:S01]  /*0c10*/  IMAD R17, R17, UR5, R8 ;  /* 0x0000000511117c24 */ /* 0x000fe2000f8e0208 */
[----:B------:R-:W2:Y:S01]  /*0c20*/  LDCU.64 UR4, c[0x0][0x3c8] ;  /* 0x00007900ff0477ac */ /* 0x000ea20008000a00 */
[----:B-1----:R-:W-:Y:S02]  /*0c30*/  IMAD R19, R19, R9, RZ ;  /* 0x0000000913137224 */ /* 0x002fe400078e02ff */
[----:B------:R-:W-:Y:S01]  /*0c40*/  IMAD.MOV.U32 R8, RZ, RZ, RZ ;  /* 0x000000ffff087224 */ /* 0x000fe200078e00ff */
[----:B------:R-:W-:Y:S02]  /*0c50*/  ISETP.NE.AND P0, PT, R17, RZ, PT ;  /* 0x000000ff1100720c */ /* 0x000fe40003f05270 */
[----:B------:R-:W-:Y:S01]  /*0c60*/  @!P4 IADD3 R15, PT, PT, R12, RZ, RZ ;  /* 0x000000ff0c0fc210 */ /* 0x000fe20007ffe0ff */
[----:B------:R-:W-:-:S04]  /*0c70*/  IMAD.HI.U32 R8, R9, R19, R8 ;  /* 0x0000001309087227 */ /* 0x000fc800078e0008 */
[----:B0-----:R-:W-:Y:S02]  /*0c80*/  IMAD R19, R21, R13, RZ ;  /* 0x0000000d15137224 */ /* 0x001fe400078e02ff */
[----:B------:R-:W-:-:S04]  /*0c90*/  IMAD.HI.U32 R16, R8, R15, RZ ;  /* 0x0000000f08107227 */ /* 0x000fc800078e00ff */
[----:B------:R-:W-:Y:S02]  /*0ca0*/  IMAD.MOV.U32 R12, RZ, RZ, RZ ;  /* 0x000000ffff0c7224 */ /* 0x000fe400078e00ff */
[----:B------:R-:W-:Y:S02]  /*0cb0*/  IMAD.MOV R8, RZ, RZ, -R16 ;  /* 0x000000ffff087224 */ /* 0x000fe400078e0a10 */
[C---:B------:R-:W-:Y:S01]  /*0cc0*/  VIADD R9, R17.reuse, 0xffffffff ;  /* 0xffffffff11097836 */ /* 0x040fe20000000000 */
[----:B------:R-:W-:Y:S01]  /*0cd0*/  @!P0 IADD3 R9, PT, PT, R17, RZ, RZ ;  /* 0x000000ff11098210 */ /* 0x000fe20007ffe0ff */
[----:B------:R-:W-:Y:S01]  /*0ce0*/  IMAD.HI.U32 R12, R13, R19, R12 ;  /* 0x000000130d0c7227 */ /* 0x000fe200078e000c */
[----:B------:R-:W-:-:S03]  /*0cf0*/  SEL R13, RZ, 0x1, !P0 ;  /* 0x00000001ff0d7807 */ /* 0x000fc60004000000 */
[----:B------:R-:W-:Y:S02]  /*0d00*/  IMAD R15, R8, UR8, R15 ;  /* 0x00000008080f7c24 */ /* 0x000fe4000f8e020f */
[----:B------:R-:W-:-:S03]  /*0d10*/  IMAD.HI.U32 R20, R12, R9, RZ ;  /* 0x000000090c147227 */ /* 0x000fc600078e00ff */
[----:B------:R-:W-:Y:S01]  /*0d20*/  ISETP.GE.U32.AND P6, PT, R15, UR8, PT ;  /* 0x000000080f007c0c */ /* 0x000fe2000bfc6070 */
[----:B------:R-:W-:-:S04]  /*0d30*/  IMAD.MOV R8, RZ, RZ, -R20 ;  /* 0x000000ffff087224 */ /* 0x000fc800078e0a14 */
[----:B------:R-:W-:Y:S02]  /*0d40*/  IMAD R9, R8, UR9, R9 ;  /* 0x0000000908097c24 */ /* 0x000fe4000f8e0209 */
[----:B------:R-:W0:Y:S03]  /*0d50*/  LDC R8, c[0x0][0x3a0] ;  /* 0x0000e800ff087b82 */ /* 0x000e260000000800 */
[----:B------:R-:W-:-:S03]  /*0d60*/  ISETP.GE.U32.AND P3, PT, R9, UR9, PT ;  /* 0x0000000909007c0c */ /* 0x000fc6000bf66070 */
[----:B------:R-:W-:Y:S01]  /*0d70*/  @P6 IADD3 R15, PT, PT, R15, -UR8, RZ ;  /* 0x800000080f0f6c10 */ /* 0x000fe2000fffe0ff */
[----:B------:R-:W-:Y:S01]  /*0d80*/  @P6 VIADD R16, R16, 0x1 ;  /* 0x0000000110106836 */ /* 0x000fe20000000000 */
[----:B------:R-:W-:Y:S02]  /*0d90*/  ISETP.NE.U32.AND P6, PT, RZ, UR9, PT ;  /* 0x00000009ff007c0c */ /* 0x000fe4000bfc5070 */
[----:B------:R-:W-:Y:S02]  /*0da0*/  ISETP.GE.U32.AND P5, PT, R15, UR8, PT ;  /* 0x000000080f007c0c */ /* 0x000fe4000bfa6070 */
[----:B------:R-:W1:Y:S04]  /*0db0*/  LDC R15, c[0x0][0x398] ;  /* 0x0000e600ff0f7b82 */ /* 0x000e680000000800 */
[----:B------:R-:W-:-:S02]  /*0dc0*/  @P3 VIADD R9, R9, -UR9 ;  /* 0x8000000909093c36 */ /* 0x000fc40008000000 */
[----:B------:R-:W-:-:S03]  /*0dd0*/  @P3 VIADD R20, R20, 0x1 ;  /* 0x0000000114143836 */ /* 0x000fc60000000000 */
[----:B------:R-:W-:Y:S02]  /*0de0*/  ISETP.GE.U32.AND P1, PT, R9, UR9, PT ;  /* 0x0000000909007c0c */ /* 0x000fe4000bf26070 */
[----:B------:R-:W-:Y:S02]  /*0df0*/  @P5 IADD3 R16, PT, PT, R16, 0x1, RZ ;  /* 0x0000000110105810 */ /* 0x000fe40007ffe0ff */
[----:B------:R-:W-:Y:S02]  /*0e00*/  SEL R9, RZ, 0x1, !P4 ;  /* 0x00000001ff097807 */ /* 0x000fe40006000000 */
[----:B------:R-:W-:-:S04]  /*0e10*/  @!P2 LOP3.LUT R16, RZ, UR8, RZ, 0x33, !PT ;  /* 0x00000008ff10ac12 */ /* 0x000fc8000f8e33ff */
[----:B------:R-:W-:Y:S02]  /*0e20*/  IADD3 R9, PT, PT, R9, R16, RZ ;  /* 0x0000001009097210 */ /* 0x000fe40007ffe0ff */
[----:B------:R-:W-:Y:S01]  /*0e30*/  SHF.R.S32.HI R16, RZ, 0x1f, R7 ;  /* 0x0000001fff107819 */ /* 0x000fe20000011407 */
[----:B------:R-:W-:Y:S01]  /*0e40*/  @P1 VIADD R20, R20, 0x1 ;  /* 0x0000000114141836 */ /* 0x000fe20000000000 */
[----:B------:R-:W-:Y:S01]  /*0e50*/  @!P6 LOP3.LUT R20, RZ, UR9, RZ, 0x33, !PT ;  /* 0x00000009ff14ec12 */ /* 0x000fe2000f8e33ff */
[----:B--2---:R-:W-:Y:S01]  /*0e60*/  IMAD R18, R9, UR4, R4 ;  /* 0x0000000409127c24 */ /* 0x004fe2000f8e0204 */
[----:B-1----:R-:W-:Y:S01]  /*0e70*/  VIADDMNMX R12, R4, UR6, R15, PT ;  /* 0x00000006040c7c46 */ /* 0x002fe2000b80010f */
[----:B------:R-:W-:Y:S02]  /*0e80*/  IMAD R16, R16, R5, RZ ;  /* 0x0000000510107224 */ /* 0x000fe400078e02ff */
[----:B------:R-:W-:Y:S01]  /*0e90*/  IMAD.IADD R13, R13, 0x1, R20 ;  /* 0x000000010d0d7824 */ /* 0x000fe200078e0214 */
[----:B------:R-:W-:Y:S01]  /*0ea0*/  ISETP.GE.AND P0, PT, R18, R12, PT ;  /* 0x0000000c1200720c */ /* 0x000fe20003f06270 */
[----:B------:R-:W-:Y:S01]  /*0eb0*/  IMAD R17, R7, R6, R16 ;  /* 0x0000000607117224 */ /* 0x000fe200078e0210 */
[----:B0-----:R-:W-:Y:S01]  /*0ec0*/  VIADDMNMX R16, R14, UR7, R8, PT ;  /* 0x000000070e107c46 */ /* 0x001fe2000b800108 */
[----:B------:R-:W-:-:S02]  /*0ed0*/  IMAD R15, R13, UR5, R14 ;  /* 0x000000050d0f7c24 */ /* 0x000fc4000f8e020e */
[----:B------:R-:W-:-:S04]  /*0ee0*/  IMAD.WIDE.U32 R4, R7, R5, R10 ;  /* 0x0000000507047225 */ /* 0x000fc800078e000a */
[----:B------:R-:W-:Y:S02]  /*0ef0*/  IMAD.MOV.U32 R13, RZ, RZ, -0x800000 ;  /* 0xff800000ff0d7424 */ /* 0x000fe400078e00ff */
[----:B------:R-:W-:Y:S02]  /*0f00*/  IMAD R14, R18, R8, R15 ;  /* 0x00000008120e7224 */ /* 0x000fe400078e020f */
[----:B------:R-:W-:Y:S05]  /*0f10*/  @P0 BRA `(.L_x_4) ;  /* 0x0000000000a00947 */ /* 0x000fea0003800000 */
[----:B------:R-:W-:Y:S01]  /*0f20*/  IADD3 R17, PT, PT, R5, R17, RZ ;  /* 0x0000001105117210 */ /* 0x000fe20007ffe0ff */
[----:B------:R-:W-:-:S07]  /*0f30*/  IMAD.MOV.U32 R13, RZ, RZ, -0x800000 ;  /* 0xff800000ff0d7424 */ /* 0x000fce00078e00ff */
.L_x_8:
[----:B------:R-:W-:Y:S01]  /*0f40*/  ISETP.GE.AND P0, PT, R15, R16, PT ;  /* 0x000000100f00720c */ /* 0x000fe20003f06270 */
[----:B------:R-:W-:-:S12]  /*0f50*/  BSSY.RECONVERGENT B1, `(.L_x_5) ;  /* 0x0000020000017945 */ /* 0x000fd80003800200 */
[----:B------:R-:W-:Y:S05]  /*0f60*/  @P0 BRA `(.L_x_6) ;  /* 0x0000000000780947 */ /* 0x000fea0003800000 */
[----:B------:R-:W0:Y:S01]  /*0f70*/  LDCU.64 UR14, c[0x0][0x398] ;  /* 0x00007300ff0e77ac */ /* 0x000e220008000a00 */
[----:B------:R-:W1:Y:S01]  /*0f80*/  LDC R19, c[0x0][0x3a0] ;  /* 0x0000e800ff137b82 */ /* 0x000e620000000800 */
[--C-:B------:R-:W-:Y:S01]  /*0f90*/  SHF.R.S32.HI R7, RZ, 0x1f, R18.reuse ;  /* 0x0000001fff077819 */ /* 0x100fe20000011412 */
[----:B------:R-:W-:Y:S01]  /*0fa0*/  IMAD.MOV.U32 R6, RZ, RZ, R18 ;  /* 0x000000ffff067224 */ /* 0x000fe200078e0012 */
[----:B------:R-:W2:Y:S01]  /*0fb0*/  LDCU UR4, c[0x0][0x3a4] ;  /* 0x00007480ff0477ac */ /* 0x000ea20008000800 */
[----:B------:R-:W-:Y:S02]  /*0fc0*/  IMAD.MOV.U32 R23, RZ, RZ, R15 ;  /* 0x000000ffff177224 */ /* 0x000fe400078e000f */
[----:B0-----:R-:W-:Y:S02]  /*0fd0*/  IMAD R9, R17, UR14, RZ ;  /* 0x0000000e11097c24 */ /* 0x001fe4000f8e02ff */
[----:B------:R-:W-:-:S04]  /*0fe0*/  IMAD.WIDE.U32 R6, R4, UR14, R6 ;  /* 0x0000000e04067c25 */ /* 0x000fc8000f8e0006 */
[----:B------:R-:W-:Y:S02]  /*0ff0*/  IMAD R9, R4, UR15, R9 ;  /* 0x0000000f04097c24 */ /* 0x000fe4000f8e0209 */
[----:B-1----:R-:W-:-:S03]  /*1000*/  IMAD R21, R18, R19, R15 ;  /* 0x0000001312157224 */ /* 0x002fc600078e020f */
[----:B------:R-:W-:-:S05]  /*1010*/  IADD3 R8, PT, PT, R7, R9, RZ ;  /* 0x0000000907087210 */ /* 0x000fca0007ffe0ff */
[----:B------:R-:W-:-:S04]  /*1020*/  IMAD R9, R8, R19, RZ ;  /* 0x0000001308097224 */ /* 0x000fc800078e02ff */
[----:B--2---:R-:W-:-:S07]  /*1030*/  IMAD R25, R6, UR4, R9 ;  /* 0x0000000406197c24 */ /* 0x004fce000f8e0209 */
.L_x_7:
[----:B------:R-:W0:Y:S01]  /*1040*/  LDCU.64 UR4, c[0x0][0x388] ;  /* 0x00007100ff0477ac */ /* 0x000e220008000a00 */
[--C-:B------:R-:W-:Y:S01]  /*1050*/  SHF.R.S32.HI R9, RZ, 0x1f, R23.reuse ;  /* 0x0000001fff097819 */ /* 0x100fe20000011417 */
[----:B------:R-:W-:-:S04]  /*1060*/  IMAD.MOV.U32 R8, RZ, RZ, R23 ;  /* 0x000000ffff087224 */ /* 0x000fc800078e0017 */
[----:B------:R-:W-:-:S05]  /*1070*/  IMAD.WIDE.U32 R8, R6, R19, R8 ;  /* 0x0000001306087225 */ /* 0x000fca00078e0008 */
[----:B------:R-:W-:Y:S02]  /*1080*/  IADD3 R9, PT, PT, R9, R25, RZ ;  /* 0x0000001909097210 */ /* 0x000fe40007ffe0ff */
[C---:B0-----:R-:W-:Y:S01]  /*1090*/  LEA R10, P0, R8.reuse, UR4, 0x2 ;  /* 0x00000004080a7c11 */ /* 0x041fe2000f8010ff */
[----:B------:R-:W0:Y:S03]  /*10a0*/  LDCU UR4, c[0x0][0x3cc] ;  /* 0x00007980ff0477ac */ /* 0x000e260008000800 */
[----:B------:R-:W-:-:S05]  /*10b0*/  LEA.HI.X R11, R8, UR5, R9, 0x2, P0 ;  /* 0x00000005080b7c11 */ /* 0x000fca00080f1409 */
[----:B------:R-:W2:Y:S01]  /*10c0*/  LDG.E R10, desc[UR12][R10.64] ;  /* 0x0000000c0a0a7981 */ /* 0x000ea2000c1e1900 */
[----:B0-----:R-:W-:-:S05]  /*10d0*/  VIADD R23, R23, UR4 ;  /* 0x0000000417177c36 */ /* 0x001fca0008000000 */
[----:B------:R-:W-:Y:S02]  /*10e0*/  ISETP.GE.AND P1, PT, R23, R16, PT ;  /* 0x000000101700720c */ /* 0x000fe40003f26270 */
[----:B--2---:R-:W-:-:S04]  /*10f0*/  FSETP.NAN.AND P0, PT, |R10|, |R10|, PT ;  /* 0x4000000a0a00720b */ /* 0x004fc80003f08200 */
[----:B------:R-:W-:-:S04]  /*1100*/  FSETP.LEU.AND P0, PT, R10, R13, !P0 ;  /* 0x0000000d0a00720b */ /* 0x000fc8000470b000 */
[----:B------:R-:W-:Y:S01]  /*1110*/  SEL R14, R14, R21, P0 ;  /* 0x000000150e0e7207 */ /* 0x000fe20000000000 */
[----:B------:R-:W-:Y:S01]  /*1120*/  VIADD R21, R21, UR4 ;  /* 0x0000000415157c36 */ /* 0x000fe20008000000 */
[----:B------:R-:W-:Y:S01]  /*1130*/  FSEL R13, R13, R10, P0 ;  /* 0x0000000a0d0d7208 */ /* 0x000fe20000000000 */
[----:B------:R-:W-:Y:S06]  /*1140*/  @!P1 BRA `(.L_x_7) ;  /* 0xfffffffc00bc9947 */ /* 0x000fec000383ffff */
.L_x_6:
[----:B------:R-:W-:Y:S05]  /*1150*/  BSYNC.RECONVERGENT B1 ;  /* 0x0000000000017941 */ /* 0x000fea0003800200 */
.L_x_5:
[----:B------:R-:W0:Y:S02]  /*1160*/  LDCU UR4, c[0x0][0x3c8] ;  /* 0x00007900ff0477ac */ /* 0x000e240008000800 */
[----:B0-----:R-:W-:-:S04]  /*1170*/  IADD3 R18, PT, PT, R18, UR4, RZ ;  /* 0x0000000412127c10 */ /* 0x001fc8000fffe0ff */
[----:B------:R-:W-:-:S13]  /*1180*/  ISETP.GE.AND P0, PT, R18, R12, PT ;  /* 0x0000000c1200720c */ /* 0x000fda0003f06270 */
[----:B------:R-:W-:Y:S05]  /*1190*/  @!P0 BRA `(.L_x_8) ;  /* 0xfffffffc00688947 */ /* 0x000fea000383ffff */
.L_x_4:
[----:B------:R-:W-:Y:S05]  /*11a0*/  BSYNC.RECONVERGENT B0 ;  /* 0x0000000000007941 */ /* 0x000fea0003800200 */
.L_x_3:
[----:B------:R-:W0:Y:S01]  /*11b0*/  LDCU.128 UR16, c[0x0][0x3d0] ;  /* 0x00007a00ff1077ac */ /* 0x000e220008000c00 */
[----:B------:R-:W-:Y:S02]  /*11c0*/  SHF.R.S32.HI R7, RZ, 0x1f, R0 ;  /* 0x0000001fff077819 */ /* 0x000fe40000011400 */
[----:B------:R-:W-:Y:S01]  /*11d0*/  SHF.R.S32.HI R15, RZ, 0x1f, R14 ;  /* 0x0000001fff0f7819 */ /* 0x000fe2000001140e */
[----:B------:R-:W1:Y:S01]  /*11e0*/  LDCU UR4, c[0x0][0x380] ;  /* 0x00007000ff0477ac */ /* 0x000e620008000800 */
[C---:B0-----:R-:W-:Y:S02]  /*11f0*/  LEA R4, P0, R0.reuse, UR16, 0x2 ;  /* 0x0000001000047c11 */ /* 0x041fe4000f8010ff */
[C---:B------:R-:W-:Y:S02]  /*1200*/  LEA R6, P1, R0.reuse, UR18, 0x3 ;  /* 0x0000001200067c11 */ /* 0x040fe4000f8218ff */
[C-C-:B------:R-:W-:Y:S02]  /*1210*/  LEA.HI.X R5, R0.reuse, UR17, R7.reuse, 0x2, P0 ;  /* 0x0000001100057c11 */ /* 0x140fe400080f1407 */
[----:B------:R-:W-:-:S02]  /*1220*/  LEA.HI.X R7, R0, UR19, R7, 0x3, P1 ;  /* 0x0000001300077c11 */ /* 0x000fc400088f1c07 */
[----:B------:R-:W-:Y:S01]  /*1230*/  IADD3 R0, P0, PT, R3, R0, RZ ;  /* 0x0000000003007210 */ /* 0x000fe20007f1e0ff */
[----:B------:R0:W-:Y:S04]  /*1240*/  STG.E desc[UR12][R4.64], R13 ;  /* 0x0000000d04007986 */ /* 0x0001e8000c10190c */
[----:B------:R0:W-:Y:S01]  /*1250*/  STG.E.64 desc[UR12][R6.64], R14 ;  /* 0x0000000e06007986 */ /* 0x0001e2000c101b0c */
[----:B------:R-:W-:Y:S01]  /*1260*/  IMAD.X R2, RZ, RZ, R2, P0 ;  /* 0x000000ffff027224 */ /* 0x000fe200000e0602 */
[----:B-1----:R-:W-:-:S04]  /*1270*/  ISETP.GE.U32.AND P0, PT, R0, UR4, PT ;  /* 0x0000000400007c0c */ /* 0x002fc8000bf06070 */
[----:B------:R-:W-:-:S13]  /*1280*/  ISETP.GE.AND.EX P0, PT, R2, UR11, PT, P0 ;  /* 0x0000000b02007c0c */ /* 0x000fda000bf06300 */
[----:B0-----:R-:W-:Y:S05]  /*1290*/  @!P0 BRA `(.L_x_9) ;  /* 0xffffffec00c08947 */ /* 0x001fea000383ffff */
[----:B------:R-:W-:Y:S05]  /*12a0*/  EXIT ;  /* 0x000000000000794d */ /* 0x000fea0003800000 */
        .weak           $__internal_0_$__cuda_sm20_div_s64
        .type           $__internal_0_$__cuda_sm20_div_s64,@function
        .size           $__internal_0_$__cuda_sm20_div_s64,(.L_x_36 - $__internal_0_$__cuda_sm20_div_s64)
$__internal_0_$__cuda_sm20_div_s64:
[----:B------:R-:W0:Y:S01]  /*12b0*/  LDCU.64 UR14, c[0x0][0x390] ;  /* 0x00007200ff0e77ac */ /* 0x000e220008000a00 */
[----:B------:R-:W-:Y:S01]  /*12c0*/  ISETP.GE.AND P3, PT, R9, RZ, PT ;  /* 0x000000ff0900720c */ /* 0x000fe20003f66270 */
[----:B0-----:R-:W-:Y:S02]  /*12d0*/  UIADD3 UR4, UP1, UPT, URZ, -UR14, URZ ;  /* 0x8000000eff047290 */ /* 0x001fe4000ff3e0ff */
[----:B------:R-:W-:Y:S02]  /*12e0*/  UISETP.GE.AND UP0, UPT, UR15, URZ, UPT ;  /* 0x000000ff0f00728c */ /* 0x000fe4000bf06270 */
[----:B------:R-:W-:Y:S02]  /*12f0*/  UIADD3.X UR5, UPT, UPT, URZ, ~UR15, URZ, UP1, !UPT ;  /* 0x8000000fff057290 */ /* 0x000fe40008ffe4ff */
[----:B------:R-:W-:Y:S02]  /*1300*/  USEL UR4, UR4, UR14, !UP0 ;  /* 0x0000000e04047287 */ /* 0x000fe4000c000000 */
[----:B------:R-:W-:-:S09]  /*1310*/  USEL UR5, UR5, UR15, !UP0 ;  /* 0x0000000f05057287 */ /* 0x000fd2000c000000 */
[----:B------:R-:W0:Y:S08]  /*1320*/  I2F.U64.RP R5, UR4 ;  /* 0x0000000400057d12 */ /* 0x000e300008309000 */
[----:B0-----:R-:W0:Y:S02]  /*1330*/  MUFU.RCP R5, R5 ;  /* 0x0000000500057308 */ /* 0x001e240000001000 */
[----:B0-----:R-:W-:-:S06]  /*1340*/  VIADD R10, R5, 0x1ffffffe ;  /* 0x1ffffffe050a7836 */ /* 0x001fcc0000000000 */
[----:B------:R-:W0:Y:S02]  /*1350*/  F2I.U64.TRUNC R10, R10 ;  /* 0x0000000a000a7311 */ /* 0x000e24000020d800 */
[----:B0-----:R-:W-:-:S04]  /*1360*/  IMAD.WIDE.U32 R12, R10, UR4, RZ ;  /* 0x000000040a0c7c25 */ /* 0x001fc8000f8e00ff */
[C---:B------:R-:W-:Y:S01]  /*1370*/  IMAD R7, R10.reuse, UR5, R13 ;  /* 0x000000050a077c24 */ /* 0x040fe2000f8e020d */
[----:B------:R-:W-:Y:S01]  /*1380*/  IADD3 R15, P0, PT, RZ, -R12, RZ ;  /* 0x8000000cff0f7210 */ /* 0x000fe20007f1e0ff */
[----:B------:R-:W-:Y:S02]  /*1390*/  IMAD.MOV.U32 R13, RZ, RZ, R10 ;  /* 0x000000ffff0d7224 */ /* 0x000fe400078e000a */
[----:B------:R-:W-:Y:S02]  /*13a0*/  IMAD R7, R11, UR4, R7 ;  /* 0x000000040b077c24 */ /* 0x000fe4000f8e0207 */
[----:B------:R-:W-:-:S03]  /*13b0*/  IMAD.HI.U32 R12, R10, R15, RZ ;  /* 0x0000000f0a0c7227 */ /* 0x000fc600078e00ff */
[----:B------:R-:W-:-:S05]  /*13c0*/  IADD3.X R7, PT, PT, RZ, ~R7, RZ, P0, !PT ;  /* 0x80000007ff077210 */ /* 0x000fca00007fe4ff */
[----:B------:R-:W-:-:S04]  /*13d0*/  IMAD.WIDE.U32 R12, P0, R10, R7, R12 ;  /* 0x000000070a0c7225 */ /* 0x000fc8000780000c */
[C---:B------:R-:W-:Y:S02]  /*13e0*/  IMAD R17, R11.reuse, R7, RZ ;  /* 0x000000070b117224 */ /* 0x040fe400078e02ff */
[----:B------:R-:W-:-:S04]  /*13f0*/  IMAD.HI.U32 R12, P1, R11, R15, R12 ;  /* 0x0000000f0b0c7227 */ /* 0x000fc8000782000c */
[----:B------:R-:W-:Y:S01]  /*1400*/  IMAD.HI.U32 R5, R11, R7, RZ ;  /* 0x000000070b057227 */ /* 0x000fe200078e00ff */
[----:B------:R-:W-:-:S03]  /*1410*/  IADD3 R13, P2, PT, R17, R12, RZ ;  /* 0x0000000c110d7210 */ /* 0x000fc60007f5e0ff */
[----:B------:R-:W-:Y:S02]  /*1420*/  IMAD.X R5, R5, 0x1, R11, P0 ;  /* 0x0000000105057824 */ /* 0x000fe400000e060b */
[----:B------:R-:W-:-:S03]  /*1430*/  IMAD.WIDE.U32 R10, R13, UR4, RZ ;  /* 0x000000040d0a7c25 */ /* 0x000fc6000f8e00ff */
[----:B------:R-:W-:Y:S01]  /*1440*/  IADD3.X R7, PT, PT, RZ, RZ, R5, P2, P1 ;  /* 0x000000ffff077210 */ /* 0x000fe200017e2405 */
[----:B------:R-:W-:Y:S01]  /*1450*/  IMAD R12, R13, UR5, R11 ;  /* 0x000000050d0c7c24 */ /* 0x000fe2000f8e020b */
[----:B------:R-:W-:-:S03]  /*1460*/  IADD3 R11, P0, PT, RZ, -R10, RZ ;  /* 0x8000000aff0b7210 */ /* 0x000fc60007f1e0ff */
[----:B------:R-:W-:Y:S02]  /*1470*/  IMAD R5, R7, UR4, R12 ;  /* 0x0000000407057c24 */ /* 0x000fe4000f8e020c */
[----:B------:R-:W-:-:S03]  /*1480*/  IMAD.HI.U32 R12, R13, R11, RZ ;  /* 0x0000000b0d0c7227 */ /* 0x000fc600078e00ff */
[----:B------:R-:W-:Y:S02]  /*1490*/  IADD3.X R10, PT, PT, RZ, ~R5, RZ, P0, !PT ;  /* 0x80000005ff0a7210 */ /* 0x000fe400007fe4ff */
[----:B------:R-:W-:-:S03]  /*14a0*/  IADD3 R5, P4, PT, RZ, -R8, RZ ;  /* 0x80000008ff057210 */ /* 0x000fc60007f9e0ff */
[----:B------:R-:W-:Y:S01]  /*14b0*/  IMAD.WIDE.U32 R12, P0, R13, R10, R12 ;  /* 0x0000000a0d0c7225 */ /* 0x000fe2000780000c */
[----:B------:R-:W-:-:S03]  /*14c0*/  SEL R5, R5, R8, !P3 ;  /* 0x0000000805057207 */ /* 0x000fc60005800000 */
[----:B------:R-:W-:Y:S02]  /*14d0*/  IMAD.X R14, RZ, RZ, ~R9, P4 ;  /* 0x000000ffff0e7224 */ /* 0x000fe400020e0e09 */
[----:B------:R-:W-:-:S03]  /*14e0*/  IMAD.HI.U32 R12, P1, R7, R11, R12 ;  /* 0x0000000b070c7227 */ /* 0x000fc6000782000c */
[----:B------:R-:W-:Y:S01]  /*14f0*/  SEL R15, R14, R9, !P3 ;  /* 0x000000090e0f7207 */ /* 0x000fe20005800000 */
[CC--:B------:R-:W-:Y:S02]  /*1500*/  IMAD R11, R7.reuse, R10.reuse, RZ ;  /* 0x0000000a070b7224 */ /* 0x0c0fe400078e02ff */
[----:B------:R-:W-:-:S03]  /*1510*/  IMAD.HI.U32 R10, R7, R10, RZ ;  /* 0x0000000a070a7227 */ /* 0x000fc600078e00ff */
[----:B------:R-:W-:Y:S01]  /*1520*/  IADD3 R12, P2, PT, R11, R12, RZ ;  /* 0x0000000c0b0c7210 */ /* 0x000fe20007f5e0ff */
[----:B------:R-:W-:Y:S02]  /*1530*/  HFMA2 R11, -RZ, RZ, 0, 0 ;  /* 0x00000000ff0b7431 */ /* 0x000fe400000001ff */
[----:B------:R-:W-:Y:S02]  /*1540*/  IMAD.X R7, R10, 0x1, R7, P0 ;  /* 0x000000010a077824 */ /* 0x000fe400000e0607 */
[----:B------:R-:W-:-:S03]  /*1550*/  IMAD.HI.U32 R10, R12, R5, RZ ;  /* 0x000000050c0a7227 */ /* 0x000fc600078e00ff */
[----:B------:R-:W-:Y:S01]  /*1560*/  IADD3.X R7, PT, PT, RZ, RZ, R7, P2, P1 ;  /* 0x000000ffff077210 */ /* 0x000fe200017e2407 */
[----:B------:R-:W-:-:S04]  /*1570*/  IMAD.WIDE.U32 R10, R12, R15, R10 ;  /* 0x0000000f0c0a7225 */ /* 0x000fc800078e000a */
[C---:B------:R-:W-:Y:S02]  /*1580*/  IMAD R13, R7.reuse, R15, RZ ;  /* 0x0000000f070d7224 */ /* 0x040fe400078e02ff */
[----:B------:R-:W-:-:S04]  /*1590*/  IMAD.HI.U32 R10, P0, R7, R5, R10 ;  /* 0x00000005070a7227 */ /* 0x000fc8000780000a */
[----:B------:R-:W-:Y:S01]  /*15a0*/  IMAD.HI.U32 R7, R7, R15, RZ ;  /* 0x0000000f07077227 */ /* 0x000fe200078e00ff */
[----:B------:R-:W-:-:S03]  /*15b0*/  IADD3 R13, P1, PT, R13, R10, RZ ;  /* 0x0000000a0d0d7210 */ /* 0x000fc60007f3e0ff */
[----:B------:R-:W-:Y:S02]  /*15c0*/  IMAD.X R7, RZ, RZ, R7, P0 ;  /* 0x000000ffff077224 */ /* 0x000fe400000e0607 */
[----:B------:R-:W-:-:S04]  /*15d0*/  IMAD.WIDE.U32 R10, R13, UR4, RZ ;  /* 0x000000040d0a7c25 */ /* 0x000fc8000f8e00ff */
[----:B------:R-:W-:Y:S01]  /*15e0*/  IMAD.X R7, RZ, RZ, R7, P1 ;  /* 0x000000ffff077224 */ /* 0x000fe200008e0607 */
[----:B------:R-:W-:Y:S01]  /*15f0*/  IADD3 R14, P1, PT, -R10, R5, RZ ;  /* 0x000000050a0e7210 */ /* 0x000fe20007f3e1ff */
[C---:B------:R-:W-:Y:S01]  /*1600*/  IMAD R12, R13.reuse, UR5, R11 ;  /* 0x000000050d0c7c24 */ /* 0x040fe2000f8e020b */
[----:B------:R-:W-:Y:S02]  /*1610*/  IADD3 R10, P2, PT, R13, 0x1, RZ ;  /* 0x000000010d0a7810 */ /* 0x000fe40007f5e0ff */
[----:B------:R-:W-:Y:S01]  /*1620*/  ISETP.GE.U32.AND P0, PT, R14, UR4, PT ;  /* 0x000000040e007c0c */ /* 0x000fe2000bf06070 */
[----:B------:R-:W-:-:S05]  /*1630*/  IMAD R12, R7, UR4, R12 ;  /* 0x00000004070c7c24 */ /* 0x000fca000f8e020c */
[----:B------:R-:W-:Y:S01]  /*1640*/  IADD3.X R16, PT, PT, ~R12, R15, RZ, P1, !PT ;  /* 0x0000000f0c107210 */ /* 0x000fe20000ffe5ff */
[----:B------:R-:W-:Y:S01]  /*1650*/  IMAD.X R12, RZ, RZ, R7, P2 ;  /* 0x000000ffff0c7224 */ /* 0x000fe200010e0607 */
[----:B------:R-:W-:Y:S02]  /*1660*/  IADD3 R5, P1, PT, R14, -UR4, RZ ;  /* 0x800000040e057c10 */ /* 0x000fe4000ff3e0ff */
[C---:B------:R-:W-:Y:S02]  /*1670*/  ISETP.GE.U32.AND.EX P0, PT, R16.reuse, UR5, PT, P0 ;  /* 0x0000000510007c0c */ /* 0x040fe4000bf06100 */
[----:B------:R-:W-:Y:S02]  /*1680*/  IADD3.X R11, PT, PT, R16, ~UR5, RZ, P1, !PT ;  /* 0x80000005100b7c10 */ /* 0x000fe40008ffe4ff */
[----:B------:R-:W-:Y:S02]  /*1690*/  SEL R5, R5, R14, P0 ;  /* 0x0000000e05057207 */ /* 0x000fe40000000000 */
[----:B------:R-:W-:-:S02]  /*16a0*/  SEL R13, R10, R13, P0 ;  /* 0x0000000d0a0d7207 */ /* 0x000fc40000000000 */
[----:B------:R-:W-:Y:S02]  /*16b0*/  SEL R11, R11, R16, P0 ;  /* 0x000000100b0b7207 */ /* 0x000fe40000000000 */
[----:B------:R-:W-:Y:S02]  /*16c0*/  ISETP.GE.U32.AND P1, PT, R5, UR4, PT ;  /* 0x0000000405007c0c */ /* 0x000fe4000bf26070 */
[----:B------:R-:W-:Y:S02]  /*16d0*/  SEL R10, R12, R7, P0 ;  /* 0x000000070c0a7207 */ /* 0x000fe40000000000 */
[----:B------:R-:W-:Y:S02]  /*16e0*/  IADD3 R12, P2, PT, R13, 0x1, RZ ;  /* 0x000000010d0c7810 */ /* 0x000fe40007f5e0ff */
[----:B------:R-:W-:Y:S02]  /*16f0*/  ISETP.GE.U32.AND.EX P0, PT, R11, UR5, PT, P1 ;  /* 0x000000050b007c0c */ /* 0x000fe4000bf06110 */
[----:B------:R-:W-:Y:S01]  /*1700*/  LOP3.LUT R11, R9, UR15, RZ, 0x3c, !PT ;  /* 0x0000000f090b7c12 */ /* 0x000fe2000f8e3cff */
[----:B------:R-:W-:Y:S01]  /*1710*/  IMAD.X R5, RZ, RZ, R10, P2 ;  /* 0x000000ffff057224 */ /* 0x000fe200010e060a */
[----:B------:R-:W-:-:S02]  /*1720*/  SEL R12, R12, R13, P0 ;  /* 0x0000000d0c0c7207 */ /* 0x000fc40000000000 */
[----:B------:R-:W-:Y:S02]  /*1730*/  ISETP.GE.AND P1, PT, R11, RZ, PT ;  /* 0x000000ff0b00720c */ /* 0x000fe40003f26270 */
[----:B------:R-:W-:Y:S02]  /*1740*/  SEL R5, R5, R10, P0 ;  /* 0x0000000a05057207 */ /* 0x000fe40000000000 */
[-C--:B------:R-:W-:Y:S02]  /*1750*/  IADD3 R7, P2, PT, RZ, -R12.reuse, RZ ;  /* 0x8000000cff077210 */ /* 0x080fe40007f5e0ff */
[----:B------:R-:W-:Y:S02]  /*1760*/  ISETP.NE.U32.AND P0, PT, RZ, UR14, PT ;  /* 0x0000000eff007c0c */ /* 0x000fe4000bf05070 */
[----:B------:R-:W-:Y:S02]  /*1770*/  IADD3.X R10, PT, PT, RZ, ~R5, RZ, P2, !PT ;  /* 0x80000005ff0a7210 */ /* 0x000fe400017fe4ff */
[----:B------:R-:W-:Y:S01]  /*1780*/  SEL R12, R7, R12, !P1 ;  /* 0x0000000c070c7207 */ /* 0x000fe20004800000 */
[----:B------:R-:W-:Y:S01]  /*1790*/  IMAD.MOV.U32 R7, RZ, RZ, 0x0 ;  /* 0x00000000ff077424 */ /* 0x000fe200078e00ff */
[----:B------:R-:W-:-:S02]  /*17a0*/  ISETP.NE.AND.EX P0, PT, RZ, UR15, PT, P0 ;  /* 0x0000000fff007c0c */ /* 0x000fc4000bf05300 */
[----:B------:R-:W-:Y:S02]  /*17b0*/  SEL R5, R10, R5, !P1 ;  /* 0x000000050a057207 */ /* 0x000fe40004800000 */
[----:B------:R-:W-:Y:S02]  /*17c0*/  SEL R12, R12, 0xffffffff, P0 ;  /* 0xffffffff0c0c7807 */ /* 0x000fe40000000000 */
[----:B------:R-:W-:Y:S01]  /*17d0*/  SEL R5, R5, 0xffffffff, P0 ;  /* 0xffffffff05057807 */ /* 0x000fe20000000000 */
[----:B------:R-:W-:Y:S06]  /*17e0*/  RET.REL.NODEC R6 `(_Z28max_pool_forward_nchw_slicedIffEviPKT_llliiiiiiiiiiPS0_Pl4dim3) ;  /* 0xffffffe806047950 */ /* 0x000fec0003c3ffff */
.L_x_10:
[----:B------:R-:W-:-:S00]  /*17f0*/  BRA `(.L_x_10) ;  /* 0xfffffffc00fc7947 */ /* 0x000fc0000383ffff */
[----:B------:R-:W-:-:S00]  /*1800*/  NOP ;  /* 0x0000000000007918 */ /* 0x000fc00000000000 */
[----:B------:R-:W-:-:S00]  /*1810*/  NOP ;  /* 0x0000000000007918 */ /* 0x000fc00000000000 */
[----:B------:R-:W-:-:S00]  /*1820*/  NOP ;  /* 0x0000000000007918 */ /* 0x000fc00000000000 */
[----:B------:R-:W-:-:S00]  /*1830*/  NOP ;  /* 0x0000000000007918 */ /* 0x000fc00000000000 */
[----:B------:R-:W-:-:S00]  /*1840*/  NOP ;  /* 0x0000000000007918 */ /* 0x000fc00000000000 */
[----:B------:R-:W-:-:S00]  /*1850*/  NOP ;  /* 0x0000000000007918 */ /* 0x000fc00000000000 */
[----:B------:R-:W-:-:S00]  /*1860*/  NOP ;  /* 0x0000000000007918 */ /* 0x000fc00000000000 */
[----:B------:R-:W-:-:S00]  /*1870*/  NOP ;  /* 0x0000000000007918 */ /* 0x000fc00000000000 */
.L_x_36:


//--------------------- .text._Z25max_pool_forward_nchw_PTBIffEviPKT_llliiiiiiiiiiPS0_Pl4dim3 --------------------------
	.section	.text._Z25max_pool_forward_nchw_PTBIffEviPKT_llliiiiiiiiiiPS0_Pl4dim3,"ax",@progbits
	.align	128
        .global         _Z25max_pool_forward_nchw_PTBIffEviPKT_llliiiiiiiiiiPS0_Pl4dim3
        .type           _Z25max_pool_forward_nchw_PTBIffEviPKT_llliiiiiiiiiiPS0_Pl4dim3,@function
        .size           _Z25max_pool_forward_nchw_PTBIffEviPKT_llliiiiiiiiiiPS0_Pl4dim3,(.L_x_37 - _Z25max_pool_forward_nchw_PTBIffEviPKT_llliiiiiiiiiiPS0_Pl4dim3)
        .other          _Z25max_pool_forward_nchw_PTBIffEviPKT_llliiiiiiiiiiPS0_Pl4dim3,@"STO_CUDA_ENTRY STV_DEFAULT"
_Z25max_pool_forward_nchw_PTBIffEviPKT_llliiiiiiiiiiPS0_Pl4dim3:
.text._Z25max_pool_forward_nchw_PTBIffEviPKT_llliiiiiiiiiiPS0_Pl4dim3:
[----:B------:R-:W-:Y:S01]  /*0000*/  LDC R1, c[0x0][0x37c] ;  /* 0x0000df00ff017b82 */ /* 0x000fe20000000800 */
[----:B------:R-:W0:Y:S01]  /*0010*/  S2R R5, SR_CTAID.X ;  /* 0x0000000000057919 */ /* 0x000e220000002500 */
[----:B------:R-:W1:Y:S01]  /*0020*/  LDCU.64 UR4, c[0x0][0x3e0] ;  /* 0x00007c00ff0477ac */ /* 0x000e620008000a00 */
[----:B------:R-:W2:Y:S01]  /*0030*/  LDCU UR6, c[0x0][0x3e8] ;  /* 0x00007d00ff0677ac */ /* 0x000ea20008000800 */
[----:B-1----:R-:W-:-:S04]  /*0040*/  UIMAD UR4, UR4, UR5, URZ ;  /* 0x00000005040472a4 */ /* 0x002fc8000f8e02ff */
[----:B--2---:R-:W-:-:S06]  /*0050*/  UIMAD UR4, UR4, UR6, URZ ;  /* 0x00000006040472a4 */ /* 0x004fcc000f8e02ff */
[----:B0-----:R-:W-:-:S13]  /*0060*/  ISETP.GE.U32.AND P0, PT, R5, UR4, PT ;  /* 0x0000000405007c0c */ /* 0x001fda000bf06070 */
[----:B------:R-:W-:Y:S05]  /*0070*/  @P0 EXIT ;  /* 0x000000000000094d */ /* 0x000fea0003800000 */
[----:B------:R-:W0:Y:S01]  /*0080*/  LDCU UR9, c[0x0][0x360] ;  /* 0x00006c00ff0977ac */ /* 0x000e220008000800 */
[----:B------:R-:W1:Y:S01]  /*0090*/  LDC R0, c[0x0][0x370] ;  /* 0x0000dc00ff007b82 */ /* 0x000e620000000800 */
[----:B------:R-:W2:Y:S01]  /*00a0*/  LDCU.64 UR4, c[0x0][0x3b0] ;  /* 0x00007600ff0477ac */ /* 0x000ea20008000a00 */
[----:B------:R-:W3:Y:S01]  /*00b0*/  LDCU.64 UR6, c[0x0][0x3c8] ;  /* 0x00007900ff0677ac */ /* 0x000ee20008000a00 */
[----:B------:R-:W4:Y:S01]  /*00c0*/  LDCU UR8, c[0x0][0x380] ;  /* 0x00007000ff0877ac */ /* 0x000f220008000800 */
[----:B------:R-:W0:Y:S01]  /*00d0*/  LDCU.64 UR10, c[0x0][0x358] ;  /* 0x00006b00ff0a77ac */ /* 0x000e220008000a00 */
[----:B--2---:R-:W-:Y:S02]  /*00e0*/  UIADD3 UR4, UPT, UPT, UR4, -0x1, URZ ;  /* 0xffffffff04047890 */ /* 0x004fe4000fffe0ff */
[----:B------:R-:W-:Y:S02]  /*00f0*/  UIADD3 UR5, UPT, UPT, UR5, -0x1, URZ ;  /* 0xffffffff05057890 */ /* 0x000fe4000fffe0ff */
[----:B---3--:R-:W-:-:S02]  /*0100*/  UIMAD UR6, UR4, UR6, 0x1 ;  /* 0x00000001040674a4 */ /* 0x008fc4000f8e0206 */
[----:B------:R-:W-:Y:S02]  /*0110*/  UIMAD UR7, UR5, UR7, 0x1 ;  /* 0x00000001050774a4 */ /* 0x000fe4000f8e0207 */
[----:B0---4-:R-:W-:-:S12]  /*0120*/  USHF.R.S32.HI UR8, URZ, 0x1f, UR8 ;  /* 0x0000001fff087899 */ /* 0x011fd80008011408 */
.L_x_23:
[----:B------:R-:W0:Y:S01]  /*0130*/  LDCU.64 UR4, c[0x0][0x3e0] ;  /* 0x00007c00ff0477ac */ /* 0x000e220008000a00 */
[----:B------:R-:W-:Y:S01]  /*0140*/  BSSY.RECONVERGENT B0, `(.L_x_11) ;  /* 0x0000144000007945 */ /* 0x000fe20003800200 */
[----:B------:R-:W2:Y:S01]  /*0150*/  LDCU UR12, c[0x0][0x3e0] ;  /* 0x00007c00ff0c77ac */ /* 0x000ea20008000800 */
[----:B------:R-:W3:Y:S01]  /*0160*/  LDCU UR13, c[0x0][0x380] ;  /* 0x00007000ff0d77ac */ /* 0x000ee20008000800 */
[----:B0-----:R-:W-:Y:S01]  /*0170*/  UIMAD UR4, UR4, UR5, URZ ;  /* 0x00000005040472a4 */ /* 0x001fe2000f8e02ff */
[----:B------:R-:W0:Y:S01]  /*0180*/  LDCU UR5, c[0x0][0x3e8] ;  /* 0x00007d00ff0577ac */ /* 0x000e220008000800 */
[----:B--2---:R-:W2:Y:S04]  /*0190*/  I2F.U32.RP R7, UR12 ;  /* 0x0000000c00077d06 */ /* 0x004ea80008209000 */
[----:B------:R-:W-:Y:S01]  /*01a0*/  IMAD R9, RZ, RZ, -UR4 ;  /* 0x80000004ff097e24 */ /* 0x000fe2000f8e02ff */
[----:B------:R-:W-:-:S03]  /*01b0*/  ISETP.NE.U32.AND P1, PT, RZ, UR4, PT ;  /* 0x00000004ff007c0c */ /* 0x000fc6000bf25070 */
[----:B------:R-:W4:Y:S08]  /*01c0*/  I2F.U32.RP R4, UR4 ;  /* 0x0000000400047d06 */ /* 0x000f300008209000 */
[----:B--2---:R-:W-:Y:S01]  /*01d0*/  MUFU.RCP R7, R7 ;  /* 0x0000000700077308 */ /* 0x004fe20000001000 */
[----:B0-----:R-:W-:-:S07]  /*01e0*/  UIMAD UR5, UR4, UR5, URZ ;  /* 0x00000005040572a4 */ /* 0x001fce000f8e02ff */
[----:B----4-:R-:W0:Y:S02]  /*01f0*/  MUFU.RCP R4, R4 ;  /* 0x0000000400047308 */ /* 0x010e240000001000 */
[----:B0-----:R-:W-:-:S06]  /*0200*/  VIADD R2, R4, 0xffffffe ;  /* 0x0ffffffe04027836 */ /* 0x001fcc0000000000 */
[----:B------:R0:W2:Y:S02]  /*0210*/  F2I.FTZ.U32.TRUNC.NTZ R3, R2 ;  /* 0x0000000200037305 */ /* 0x0000a4000021f000 */
[----:B0-----:R-:W-:Y:S02]  /*0220*/  HFMA2 R2, -RZ, RZ, 0, 0 ;  /* 0x00000000ff027431 */ /* 0x001fe400000001ff */
[----:B--2---:R-:W-:-:S04]  /*0230*/  IMAD R9, R9, R3, RZ ;  /* 0x0000000309097224 */ /* 0x004fc800078e02ff */
[----:B------:R-:W-:-:S04]  /*0240*/  IMAD.HI.U32 R6, R3, R9, R2 ;  /* 0x0000000903067227 */ /* 0x000fc800078e0002 */
[----:B------:R-:W-:Y:S02]  /*0250*/  VIADD R2, R7, 0xffffffe ;  /* 0x0ffffffe07027836 */ /* 0x000fe40000000000 */
[----:B------:R-:W-:Y:S02]  /*0260*/  IMAD.HI.U32 R6, R6, R5, RZ ;  /* 0x0000000506067227 */ /* 0x000fe400078e00ff */
[----:B------:R0:W2:Y:S02]  /*0270*/  F2I.FTZ.U32.TRUNC.NTZ R3, R2 ;  /* 0x0000000200037305 */ /* 0x0000a4000021f000 */
[----:B------:R-:W-:-:S04]  /*0280*/  IMAD.MOV R6, RZ, RZ, -R6 ;  /* 0x000000ffff067224 */ /* 0x000fc800078e0a06 */
[--C-:B------:R-:W-:Y:S02]  /*0290*/  IMAD R4, R6, UR4, R5.reuse ;  /* 0x0000000406047c24 */ /* 0x100fe4000f8e0205 */
[----:B-1----:R-:W-:Y:S01]  /*02a0*/  IMAD.IADD R5, R0, 0x1, R5 ;  /* 0x0000000100057824 */ /* 0x002fe200078e0205 */
[----:B0-----:R-:W-:Y:S02]  /*02b0*/  MOV R2, RZ ;  /* 0x000000ff00027202 */ /* 0x001fe40000000f00 */
[----:B------:R-:W-:Y:S01]  /*02c0*/  ISETP.GE.U32.AND P0, PT, R4, UR4, PT ;  /* 0x0000000404007c0c */ /* 0x000fe2000bf06070 */
[----:B--2---:R-:W-:-:S04]  /*02d0*/  IMAD.MOV R7, RZ, RZ, -R3 ;  /* 0x000000ffff077224 */ /* 0x004fc800078e0a03 */
[----:B------:R-:W-:-:S04]  /*02e0*/  IMAD R7, R7, UR12, RZ ;  /* 0x0000000c07077c24 */ /* 0x000fc8000f8e02ff */
[----:B------:R-:W-:-:S04]  /*02f0*/  IMAD.HI.U32 R3, R3, R7, R2 ;  /* 0x0000000703037227 */ /* 0x000fc800078e0002 */
[----:B------:R-:W-:-:S04]  /*0300*/  @P0 IADD3 R4, PT, PT, R4, -UR4, RZ ;  /* 0x8000000404040c10 */ /* 0x000fc8000fffe0ff */
[----:B------:R-:W-:-:S13]  /*0310*/  ISETP.GE.U32.AND P0, PT, R4, UR4, PT ;  /* 0x0000000404007c0c */ /* 0x000fda000bf06070 */
[----:B------:R-:W-:Y:S01]  /*0320*/  @P0 VIADD R4, R4, -UR4 ;  /* 0x8000000404040c36 */ /* 0x000fe20008000000 */
[----:B------:R-:W-:Y:S02]  /*0330*/  @!P1 LOP3.LUT R4, RZ, UR4, RZ, 0x33, !PT ;  /* 0x00000004ff049c12 */ /* 0x000fe4000f8e33ff */
[----:B------:R-:W-:-:S03]  /*0340*/  ISETP.NE.U32.AND P1, PT, RZ, UR12, PT ;  /* 0x0000000cff007c0c */ /* 0x000fc6000bf25070 */
[----:B------:R-:W-:-:S04]  /*0350*/  IMAD.HI.U32 R3, R3, R4, RZ ;  /* 0x0000000403037227 */ /* 0x000fc800078e00ff */
[----:B------:R-:W-:-:S04]  /*0360*/  IMAD.MOV R3, RZ, RZ, -R3 ;  /* 0x000000ffff037224 */ /* 0x000fc800078e0a03 */
[----:B------:R-:W-:Y:S02]  /*0370*/  IMAD R4, R3, UR12, R4 ;  /* 0x0000000c03047c24 */ /* 0x000fe4000f8e0204 */
[----:B------:R-:W0:Y:S03]  /*0380*/  S2R R3, SR_TID.X ;  /* 0x0000000000037919 */ /* 0x000e260000002100 */
[----:B------:R-:W-:-:S13]  /*0390*/  ISETP.GE.U32.AND P0, PT, R4, UR12, PT ;  /* 0x0000000c04007c0c */ /* 0x000fda000bf06070 */
[----:B------:R-:W-:-:S05]  /*03a0*/  @P0 VIADD R4, R4, -UR12 ;  /* 0x8000000c04040c36 */ /* 0x000fca0008000000 */
[----:B------:R-:W-:-:S13]  /*03b0*/  ISETP.GE.U32.AND P0, PT, R4, UR12, PT ;  /* 0x0000000c04007c0c */ /* 0x000fda000bf06070 */
[----:B------:R-:W-:Y:S02]  /*03c0*/  @P0 IADD3 R4, PT, PT, R4, -UR12, RZ ;  /* 0x8000000c04040c10 */ /* 0x000fe4000fffe0ff */
[----:B------:R-:W-:Y:S02]  /*03d0*/  @!P1 LOP3.LUT R4, RZ, UR12, RZ, 0x33, !PT ;  /* 0x0000000cff049c12 */ /* 0x000fe4000f8e33ff */
[----:B------:R-:W-:-:S03]  /*03e0*/  ISETP.GE.U32.AND P1, PT, R5, UR5, PT ;  /* 0x0000000505007c0c */ /* 0x000fc6000bf26070 */
[----:B0-----:R-:W-:-:S05]  /*03f0*/  IMAD R4, R4, UR9, R3 ;  /* 0x0000000904047c24 */ /* 0x001fca000f8e0203 */
[----:B---3--:R-:W-:-:S04]  /*0400*/  ISETP.GE.U32.AND P0, PT, R4, UR13, PT ;  /* 0x0000000d04007c0c */ /* 0x008fc8000bf06070 */
[----:B------:R-:W-:-:S13]  /*0410*/  ISETP.GE.AND.EX P0, PT, RZ, UR8, PT, P0 ;  /* 0x00000008ff007c0c */ /* 0x000fda000bf06300 */
[----:B------:R-:W-:Y:S05]  /*0420*/  @P0 BRA `(.L_x_12) ;  /* 0x0000001000540947 */ /* 0x000fea0003800000 */
[----:B------:R-:W-:Y:S01]  /*0430*/  IMAD.MOV.U32 R6, RZ, RZ, R4 ;  /* 0x000000ffff067224 */ /* 0x000fe200078e0004 */
[----:B------:R-:W-:-:S07]  /*0440*/  MOV R7, RZ ;  /* 0x000000ff00077202 */ /* 0x000fce0000000f00 */
.L_x_22:
[----:B------:R-:W0:Y:S01]  /*0450*/  LDC R9, c[0x0][0x3ac] ;  /* 0x0000eb00ff097b82 */ /* 0x000e220000000800 */
[----:B------:R-:W-:Y:S01]  /*0460*/  IABS R14, R4 ;  /* 0x00000004000e7213 */ /* 0x000fe20000000000 */
[----:B------:R-:W1:Y:S01]  /*0470*/  LDCU UR4, c[0x0][0x394] ;  /* 0x00007280ff0477ac */ /* 0x000e620008000800 */
[----:B------:R-:W-:Y:S05]  /*0480*/  BSSY.RECONVERGENT B1, `(.L_x_13) ;  /* 0x0000058000017945 */ /* 0x000fea0003800200 */
[----:B------:R-:W2:Y:S01]  /*0490*/  LDC R3, c[0x0][0x3a8] ;  /* 0x0000ea00ff037b82 */ /* 0x000ea20000000800 */
[----:B0-----:R-:W-:-:S04]  /*04a0*/  IABS R13, R9 ;  /* 0x00000009000d7213 */ /* 0x001fc80000000000 */
[----:B------:R-:W0:Y:S08]  /*04b0*/  I2F.RP R2, R13 ;  /* 0x0000000d00027306 */ /* 0x000e300000209400 */
[----:B0-----:R-:W0:Y:S02]  /*04c0*/  MUFU.RCP R2, R2 ;  /* 0x0000000200027308 */ /* 0x001e240000001000 */
[----:B0-----:R-:W-:-:S06]  /*04d0*/  VIADD R10, R2, 0xffffffe ;  /* 0x0ffffffe020a7836 */ /* 0x001fcc0000000000 */
[----:B------:R0:W3:Y:S02]  /*04e0*/  F2I.FTZ.U32.TRUNC.NTZ R11, R10 ;  /* 0x0000000a000b7305 */ /* 0x0000e4000021f000 */
[----:B0-----:R-:W-:Y:S02]  /*04f0*/  HFMA2 R10, -RZ, RZ, 0, 0 ;  /* 0x00000000ff0a7431 */ /* 0x001fe400000001ff */
[----:B---3--:R-:W-:-:S04]  /*0500*/  IMAD.MOV R8, RZ, RZ, -R11 ;  /* 0x000000ffff087224 */ /* 0x008fc800078e0a0b */
[----:B------:R-:W-:Y:S01]  /*0510*/  IMAD R15, R8, R13, RZ ;  /* 0x0000000d080f7224 */ /* 0x000fe200078e02ff */
[----:B--2---:R-:W-:-:S03]  /*0520*/  IABS R8, R3 ;  /* 0x0000000300087213 */ /* 0x004fc60000000000 */
[----:B------:R-:W-:Y:S01]  /*0530*/  IMAD.HI.U32 R11, R11, R15, R10 ;  /* 0x0000000f0b0b7227 */ /* 0x000fe200078e000a */
[----:B------:R-:W0:Y:S05]  /*0540*/  I2F.RP R12, R8 ;  /* 0x00000008000c7306 */ /* 0x000e2a0000209400 */
[----:B------:R-:W-:-:S04]  /*0550*/  IMAD.HI.U32 R2, R11, R14, RZ ;  /* 0x0000000e0b027227 */ /* 0x000fc800078e00ff */
[----:B------:R-:W-:-:S04]  /*0560*/  IMAD.MOV R10, RZ, RZ, -R2 ;  /* 0x000000ffff0a7224 */ /* 0x000fc800078e0a02 */
[C---:B------:R-:W-:Y:S01]  /*0570*/  IMAD R10, R13.reuse, R10, R14 ;  /* 0x0000000a0d0a7224 */ /* 0x040fe200078e020e */
[----:B0-----:R-:W0:Y:S04]  /*0580*/  MUFU.RCP R12, R12 ;  /* 0x0000000c000c7308 */ /* 0x001e280000001000 */
[----:B------:R-:W-:-:S13]  /*0590*/  ISETP.GT.U32.AND P2, PT, R13, R10, PT ;  /* 0x0000000a0d00720c */ /* 0x000fda0003f44070 */
[----:B------:R-:W-:Y:S01]  /*05a0*/  @!P2 IMAD.IADD R10, R10, 0x1, -R13 ;  /* 0x000000010a0aa824 */ /* 0x000fe200078e0a0d */
[----:B0-----:R-:W-:Y:S01]  /*05b0*/  IADD3 R11, PT, PT, R12, 0xffffffe, RZ ;  /* 0x0ffffffe0c0b7810 */ /* 0x001fe20007ffe0ff */
[----:B------:R-:W-:Y:S01]  /*05c0*/  @!P2 VIADD R2, R2, 0x1 ;  /* 0x000000010202a836 */ /* 0x000fe20000000000 */
[----:B------:R-:W-:Y:S02]  /*05d0*/  ISETP.NE.AND P2, PT, R9, RZ, PT ;  /* 0x000000ff0900720c */ /* 0x000fe40003f45270 */
[----:B------:R-:W-:Y:S02]  /*05e0*/  ISETP.GE.U32.AND P0, PT, R10, R13, PT ;  /* 0x0000000d0a00720c */ /* 0x000fe40003f06070 */
[----:B------:R-:W-:Y:S01]  /*05f0*/  LOP3.LUT R10, R4, R9, RZ, 0x3c, !PT ;  /* 0x00000009040a7212 */ /* 0x000fe200078e3cff */
[----:B------:R-:W0:Y:S03]  /*0600*/  F2I.FTZ.U32.TRUNC.NTZ R11, R11 ;  /* 0x0000000b000b7305 */ /* 0x000e26000021f000 */
[----:B------:R-:W-:Y:S01]  /*0610*/  ISETP.GE.AND P3, PT, R10, RZ, PT ;  /* 0x000000ff0a00720c */ /* 0x000fe20003f66270 */
[----:B------:R-:W-:-:S06]  /*0620*/  IMAD.MOV.U32 R10, RZ, RZ, RZ ;  /* 0x000000ffff0a7224 */ /* 0x000fcc00078e00ff */
[----:B------:R-:W-:Y:S01]  /*0630*/  @P0 VIADD R2, R2, 0x1 ;  /* 0x0000000102020836 */ /* 0x000fe20000000000 */
[----:B0-----:R-:W-:-:S05]  /*0640*/  IADD3 R13, PT, PT, RZ, -R11, RZ ;  /* 0x8000000bff0d7210 */ /* 0x001fca0007ffe0ff */
[----:B------:R-:W-:Y:S01]  /*0650*/  @!P3 IMAD.MOV R2, RZ, RZ, -R2 ;  /* 0x000000ffff02b224 */ /* 0x000fe200078e0a02 */
[----:B------:R-:W-:Y:S01]  /*0660*/  @!P2 LOP3.LUT R2, RZ, R9, RZ, 0x33, !PT ;  /* 0x00000009ff02a212 */ /* 0x000fe200078e33ff */
[----:B------:R-:W-:-:S03]  /*0670*/  IMAD R9, R13, R8, RZ ;  /* 0x000000080d097224 */ /* 0x000fc600078e02ff */
[----:B------:R-:W-:Y:S01]  /*0680*/  IABS R12, R2 ;  /* 0x00000002000c7213 */ /* 0x000fe20000000000 */
[----:B------:R-:W-:-:S03]  /*0690*/  IMAD.HI.U32 R10, R11, R9, R10 ;  /* 0x000000090b0a7227 */ /* 0x000fc600078e000a */
[----:B------:R-:W-:-:S05]  /*06a0*/  MOV R9, R12 ;  /* 0x0000000c00097202 */ /* 0x000fca0000000f00 */
        /* <DEDUP_REMOVED lines=8> */
[----:B------:R-:W-:Y:S02]  /*0730*/  LOP3.LUT R8, R2, R3, RZ, 0x3c, !PT ;  /* 0x0000000302087212 */ /* 0x000fe400078e3cff */
[----:B-1----:R-:W-:Y:S02]  /*0740*/  MOV R9, UR4 ;  /* 0x0000000400097c02 */ /* 0x002fe40008000f00 */
[----:B------:R-:W-:-:S07]  /*0750*/  ISETP.GE.AND P3, PT, R8, RZ, PT ;  /* 0x000000ff0800720c */ /* 0x000fce0003f66270 */
        /* <DEDUP_REMOVED lines=17> */
[----:B------:R-:W-:-:S04]  /*0870*/  IMAD.HI.U32 R11, R11, R13, R10 ;  /* 0x0000000d0b0b7227 */ /* 0x000fc800078e000a */
[----:B------:R-:W-:Y:S02]  /*0880*/  IMAD.MOV.U32 R13, RZ, RZ, RZ ;  /* 0x000000ffff0d7224 */ /* 0x000fe400078e00ff */
[----:B------:R-:W-:-:S04]  /*0890*/  IMAD.HI.U32 R8, R11, R12, RZ ;  /* 0x0000000c0b087227 */ /* 0x000fc800078e00ff */
[----:B------:R-:W-:-:S04]  /*08a0*/  IMAD.MOV R14, RZ, RZ, -R8 ;  /* 0x000000ffff0e7224 */ /* 0x000fc800078e0a08 */
        /* <DEDUP_REMOVED lines=10> */
.L_x_14:
[----:B------:R-:W-:-:S07]  /*0950*/  MOV R10, 0x970 ;  /* 0x00000970000a7802 */ /* 0x000fce0000000f00 */
[----:B------:R-:W-:Y:S05]  /*0960*/  CALL.REL.NOINC `($__internal_1_$__cuda_sm20_div_s64) ;  /* 0x0000000c00107944 */ /* 0x000fea0003c00000 */
[----:B------:R-:W0:Y:S01]  /*0970*/  LDCU.64 UR4, c[0x0][0x390] ;  /* 0x00007200ff0477ac */ /* 0x000e220008000a00 */
[----:B------:R-:W-:-:S05]  /*0980*/  IADD3 R11, P0, PT, RZ, -R8, RZ ;  /* 0x80000008ff0b7210 */ /* 0x000fca0007f1e0ff */
[----:B------:R-:W-:Y:S01]  /*0990*/  IMAD.X R10, RZ, RZ, ~R3, P0 ;  /* 0x000000ffff0a7224 */ /* 0x000fe200000e0e03 */
[----:B0-----:R-:W-:Y:S01]  /*09a0*/  MOV R3, UR4 ;  /* 0x0000000400037c02 */ /* 0x001fe20008000f00 */
[----:B------:R-:W-:-:S04]  /*09b0*/  IMAD.U32 R9, RZ, RZ, UR5 ;  /* 0x00000005ff097e24 */ /* 0x000fc8000f8e00ff */
[-C--:B------:R-:W-:Y:S02]  /*09c0*/  IMAD R10, R10, R3.reuse, RZ ;  /* 0x000000030a0a7224 */ /* 0x080fe400078e02ff */
[----:B------:R-:W-:-:S04]  /*09d0*/  IMAD.WIDE.U32 R12, R11, R3, R12 ;  /* 0x000000030b0c7225 */ /* 0x000fc800078e000c */
[----:B------:R-:W-:-:S04]  /*09e0*/  IMAD R11, R11, R9, R10 ;  /* 0x000000090b0b7224 */ /* 0x000fc800078e020a */
[----:B------:R-:W-:-:S07]  /*09f0*/  IMAD.IADD R13, R13, 0x1, R11 ;  /* 0x000000010d0d7824 */ /* 0x000fce00078e020b */
.L_x_15:
[----:B------:R-:W-:Y:S05]  /*0a00*/  BSYNC.RECONVERGENT B1 ;  /* 0x0000000000017941 */ /* 0x000fea0003800200 */
.L_x_13:
[----:B------:R-:W0:Y:S01]  /*0a10*/  LDC R22, c[0x0][0x3a8] ;  /* 0x0000ea00ff167b82 */ /* 0x000e220000000800 */
[----:B------:R-:W1:Y:S01]  /*0a20*/  LDCU.64 UR4, c[0x0][0x3c8] ;  /* 0x00007900ff0477ac */ /* 0x000e620008000a00 */
[----:B------:R-:W-:Y:S01]  /*0a30*/  BSSY.RECONVERGENT B1, `(.L_x_16) ;  /* 0x00000a5000017945 */ /* 0x000fe20003800200 */
[----:B------:R-:W2:Y:S05]  /*0a40*/  LDCU UR12, c[0x0][0x3b8] ;  /* 0x00007700ff0c77ac */ /* 0x000eaa0008000800 */
[----:B------:R-:W3:Y:S01]  /*0a50*/  LDC R19, c[0x0][0x3ac] ;  /* 0x0000eb00ff137b82 */ /* 0x000ee20000000800 */
[----:B------:R-:W4:Y:S01]  /*0a60*/  LDCU UR13, c[0x0][0x3bc] ;  /* 0x00007780ff0d77ac */ /* 0x000f220008000800 */
[----:B-1----:R-:W-:-:S04]  /*0a70*/  UISETP.LT.U32.AND UP0, UPT, UR4, 0x1, UPT ;  /* 0x000000010400788c */ /* 0x002fc8000bf01070 */
[----:B------:R-:W-:Y:S01]  /*0a80*/  USEL UR4, UR4, 0x1, !UP0 ;  /* 0x0000000104047887 */ /* 0x000fe2000c000000 */
[----:B0-----:R-:W-:Y:S01]  /*0a90*/  IABS R17, R22 ;  /* 0x0000001600117213 */ /* 0x001fe20000000000 */
[----:B------:R-:W-:Y:S01]  /*0aa0*/  UISETP.LT.U32.AND UP0, UPT, UR5, 0x1, UPT ;  /* 0x000000010500788c */ /* 0x000fe2000bf01070 */
[----:B------:R-:W-:Y:S02]  /*0ab0*/  ISETP.NE.AND P4, PT, R22, RZ, PT ;  /* 0x000000ff1600720c */ /* 0x000fe40003f85270 */
[----:B------:R-:W0:Y:S01]  /*0ac0*/  I2F.RP R18, R17 ;  /* 0x0000001100127306 */ /* 0x000e220000209400 */
[----:B------:R-:W-:Y:S01]  /*0ad0*/  USEL UR5, UR5, 0x1, !UP0 ;  /* 0x0000000105057887 */ /* 0x000fe2000c000000 */
[----:B---3--:R-:W-:Y:S02]  /*0ae0*/  IABS R16, R19 ;  /* 0x0000001300107213 */ /* 0x008fe40000000000 */
[----:B------:R-:W-:-:S04]  /*0af0*/  ISETP.NE.AND P5, PT, R19, RZ, PT ;  /* 0x000000ff1300720c */ /* 0x000fc80003fa5270 */
[----:B------:R-:W1:Y:S08]  /*0b00*/  I2F.RP R20, R16 ;  /* 0x0000001000147306 */ /* 0x000e700000209400 */
[----:B0-----:R-:W0:Y:S08]  /*0b10*/  MUFU.RCP R18, R18 ;  /* 0x0000001200127308 */ /* 0x001e300000001000 */
[----:B-1----:R-:W1:Y:S01]  /*0b20*/  MUFU.RCP R20, R20 ;  /* 0x0000001400147308 */ /* 0x002e620000001000 */
[----:B0-----:R-:W-:-:S02]  /*0b30*/  IADD3 R10, PT, PT, R18, 0xffffffe, RZ ;  /* 0x0ffffffe120a7810 */ /* 0x001fc40007ffe0ff */
[----:B------:R-:W-:-:S05]  /*0b40*/  IABS R18, R2 ;  /* 0x0000000200127213 */ /* 0x000fca0000000000 */
[----:B------:R0:W3:Y:S01]  /*0b50*/  F2I.FTZ.U32.TRUNC.NTZ R11, R10 ;  /* 0x0000000a000b7305 */ /* 0x0000e2000021f000 */
[----:B-1----:R-:W-:Y:S02]  /*0b60*/  VIADD R14, R20, 0xffffffe ;  /* 0x0ffffffe140e7836 */ /* 0x002fe40000000000 */
[----:B------:R-:W2:Y:S05]  /*0b70*/  LDC R20, c[0x0][0x3c0] ;  /* 0x0000f000ff147b82 */ /* 0x000eaa0000000800 */
[----:B------:R1:W5:Y:S01]  /*0b80*/  F2I.FTZ.U32.TRUNC.NTZ R15, R14 ;  /* 0x0000000e000f7305 */ /* 0x000362000021f000 */
[----:B0-----:R-:W-:Y:S02]  /*0b90*/  IMAD.MOV.U32 R10, RZ, RZ, RZ ;  /* 0x000000ffff0a7224 */ /* 0x001fe400078e00ff */
[----:B---3--:R-:W-:-:S02]  /*0ba0*/  IMAD.MOV R24, RZ, RZ, -R11 ;  /* 0x000000ffff187224 */ /* 0x008fc400078e0a0b */
[----:B-1----:R-:W-:Y:S02]  /*0bb0*/  HFMA2 R14, -RZ, RZ, 0, 0 ;  /* 0x00000000ff0e7431 */ /* 0x002fe400000001ff */
[----:B------:R-:W-:Y:S01]  /*0bc0*/  IMAD R21, R24, R17, RZ ;  /* 0x0000001118157224 */ /* 0x000fe200078e02ff */
[----:B-----5:R-:W-:-:S03]  /*0bd0*/  IADD3 R23, PT, PT, RZ, -R15, RZ ;  /* 0x8000000fff177210 */ /* 0x020fc60007ffe0ff */
[----:B------:R-:W-:Y:S01]  /*0be0*/  IMAD.HI.U32 R21, R11, R21, R10 ;  /* 0x000000150b157227 */ /* 0x000fe200078e000a */
[----:B------:R-:W-:-:S03]  /*0bf0*/  IABS R10, R4 ;  /* 0x00000004000a7213 */ /* 0x000fc60000000000 */
[----:B------:R-:W-:Y:S02]  /*0c00*/  IMAD.MOV.U32 R11, RZ, RZ, R23 ;  /* 0x000000ffff0b7224 */ /* 0x000fe400078e0017 */
        /* <DEDUP_REMOVED lines=8> */
[----:B------:R-:W-:Y:S01]  /*0c90*/  IMAD.MOV R11, RZ, RZ, -R11 ;  /* 0x000000ffff0b7224 */ /* 0x000fe200078e0a0b */
[----:B------:R-:W1:Y:S01]  /*0ca0*/  I2F.U32.RP R18, UR5 ;  /* 0x0000000500127d06 */ /* 0x000e620008209000 */
[----:B------:R-:W-:Y:S02]  /*0cb0*/  IMAD R23, RZ, RZ, -UR5 ;  /* 0x80000005ff177e24 */ /* 0x000fe4000f8e02ff */
[C---:B------:R-:W-:Y:S02]  /*0cc0*/  IMAD R15, R16.reuse, R11, R10 ;  /* 0x0000000b100f7224 */ /* 0x040fe400078e020a */
[----:B------:R-:W4:Y:S03]  /*0cd0*/  LDC R10, c[0x0][0x3c4] ;  /* 0x0000f100ff0a7b82 */ /* 0x000f260000000800 */
[----:B------:R-:W-:Y:S01]  /*0ce0*/  ISETP.GT.U32.AND P2, PT, R16, R15, PT ;  /* 0x0000000f1000720c */ /* 0x000fe20003f44070 */
[----:B0-----:R-:W-:Y:S02]  /*0cf0*/  MUFU.RCP R14, R14 ;  /* 0x0000000e000e7308 */ /* 0x001fe40000001000 */
[----:B------:R-:W-:-:S04]  /*0d00*/  @!P0 IADD3 R21, PT, PT, R21, -R17, RZ ;  /* 0x8000001115158210 */ /* 0x000fc80007ffe0ff */
[----:B------:R-:W-:Y:S02]  /*0d10*/  ISETP.GT.U32.AND P0, PT, R17, R21, PT ;  /* 0x000000151100720c */ /* 0x000fe40003f04070 */
[----:B-1----:R-:W0:Y:S04]  /*0d20*/  MUFU.RCP R18, R18 ;  /* 0x0000001200127308 */ /* 0x002e280000001000 */
[----:B------:R-:W-:Y:S01]  /*0d30*/  @!P2 IMAD.IADD R15, R15, 0x1, -R16 ;  /* 0x000000010f0fa824 */ /* 0x000fe200078e0a10 */
[----:B------:R-:W-:-:S04]  /*0d40*/  ISETP.GE.AND P2, PT, R2, RZ, PT ;  /* 0x000000ff0200720c */ /* 0x000fc80003f46270 */
[----:B------:R-:W-:Y:S02]  /*0d50*/  ISETP.GT.U32.AND P3, PT, R16, R15, PT ;  /* 0x0000000f1000720c */ /* 0x000fe40003f64070 */
[----:B------:R-:W-:Y:S01]  /*0d60*/  @!P0 IMAD.IADD R21, R21, 0x1, -R17 ;  /* 0x0000000115158824 */ /* 0x000fe200078e0a11 */
[----:B------:R-:W-:Y:S02]  /*0d70*/  ISETP.GE.AND P0, PT, R4, RZ, PT ;  /* 0x000000ff0400720c */ /* 0x000fe40003f06270 */
[----:B0-----:R-:W-:-:S04]  /*0d80*/  IADD3 R18, PT, PT, R18, 0xffffffe, RZ ;  /* 0x0ffffffe12127810 */ /* 0x001fc80007ffe0ff */
[----:B------:R-:W-:Y:S02]  /*0d90*/  @!P2 IADD3 R21, PT, PT, -R21, RZ, RZ ;  /* 0x000000ff1515a210 */ /* 0x000fe40007ffe1ff */
[----:B------:R-:W-:Y:S02]  /*0da0*/  @!P4 LOP3.LUT R21, RZ, R22, RZ, 0x33, !PT ;  /* 0x00000016ff15c212 */ /* 0x000fe400078e33ff */
[----:B------:R-:W-:Y:S01]  /*0db0*/  @!P3 IMAD.IADD R15, R15, 0x1, -R16 ;  /* 0x000000010f0fb824 */ /* 0x000fe200078e0a10 */
[----:B------:R-:W-:-:S03]  /*0dc0*/  IADD3 R16, PT, PT, R14, 0xffffffe, RZ ;  /* 0x0ffffffe0e107810 */ /* 0x000fc60007ffe0ff */
[----:B------:R-:W-:Y:S01]  /*0dd0*/  @!P0 IMAD.MOV R15, RZ, RZ, -R15 ;  /* 0x000000ffff0f8224 */ /* 0x000fe200078e0a0f */
[----:B------:R-:W-:Y:S01]  /*0de0*/  @!P5 LOP3.LUT R15, RZ, R19, RZ, 0x33, !PT ;  /* 0x00000013ff0fd212 */ /* 0x000fe200078e33ff */
[----:B--2---:R-:W-:Y:S01]  /*0df0*/  IMAD R2, R21, UR12, -R20 ;  /* 0x0000000c15027c24 */ /* 0x004fe2000f8e0a14 */
[----:B------:R-:W-:Y:S01]  /*0e00*/  ISETP.NE.U32.AND P5, PT, RZ, UR4, PT ;  /* 0x00000004ff007c0c */ /* 0x000fe2000bfa5070 */
[----:B------:R-:W-:Y:S02]  /*0e10*/  IMAD.MOV R21, RZ, RZ, -R21 ;  /* 0x000000ffff157224 */ /* 0x000fe400078e0a15 */
[----:B----4-:R-:W-:Y:S01]  /*0e20*/  IMAD R17, R15, UR13, -R10 ;  /* 0x0000000d0f117c24 */ /* 0x010fe2000f8e0a0a */
[----:B------:R-:W-:-:S04]  /*0e30*/  VIMNMX R11, PT, PT, RZ, R2, !PT ;  /* 0x00000002ff0b7248 */ /* 0x000fc80007fe0100 */
[----:B------:R-:W-:Y:S01]  /*0e40*/  VIMNMX R19, PT, PT, RZ, R17, !PT ;  /* 0x00000011ff137248 */ /* 0x000fe20007fe0100 */
[----:B------:R-:W-:Y:S02]  /*0e50*/  IMAD.IADD R14, R11, 0x1, R20 ;  /* 0x000000010b0e7824 */ /* 0x000fe400078e0214 */
[----:B------:R0:W1:Y:S02]  /*0e60*/  F2I.FTZ.U32.TRUNC.NTZ R11, R16 ;  /* 0x00000010000b7305 */ /* 0x000064000021f000 */
[----:B------:R-:W-:Y:S01]  /*0e70*/  IMAD R14, R21, UR12, R14 ;  /* 0x0000000c150e7c24 */ /* 0x000fe2000f8e020e */
[----:B------:R-:W-:Y:S01]  /*0e80*/  IADD3 R21, PT, PT, RZ, -UR4, RZ ;  /* 0x80000004ff157c10 */ /* 0x000fe2000fffe0ff */
[----:B------:R-:W-:Y:S02]  /*0e90*/  IMAD.IADD R19, R19, 0x1, R10 ;  /* 0x0000000113137824 */ /* 0x000fe400078e020a */
[----:B------:R-:W-:Y:S01]  /*0ea0*/  IMAD.MOV R10, RZ, RZ, -R15 ;  /* 0x000000ffff0a7224 */ /* 0x000fe200078e0a0f */
[C---:B------:R-:W-:Y:S01]  /*0eb0*/  ISETP.NE.AND P6, PT, R14.reuse, RZ, PT ;  /* 0x000000ff0e00720c */ /* 0x040fe20003fc5270 */
[----:B------:R2:W3:Y:S01]  /*0ec0*/  F2I.FTZ.U32.TRUNC.NTZ R15, R18 ;  /* 0x00000012000f7305 */ /* 0x0004e2000021f000 */
[----:B0-----:R-:W-:-:S02]  /*0ed0*/  VIADD R16, R14, 0xffffffff ;  /* 0xffffffff0e107836 */ /* 0x001fc40000000000 */
[----:B------:R-:W-:Y:S01]  /*0ee0*/  IMAD R19, R10, UR13, R19 ;  /* 0x0000000d0a137c24 */ /* 0x000fe2000f8e0213 */
[----:B------:R-:W-:Y:S01]  /*0ef0*/  MOV R10, RZ ;  /* 0x000000ff000a7202 */ /* 0x000fe20000000f00 */
[----:B------:R-:W0:Y:S01]  /*0f00*/  LDCU.64 UR12, c[0x0][0x3c8] ;  /* 0x00007900ff0c77ac */ /* 0x000e220008000a00 */
[----:B-1----:R-:W-:Y:S02]  /*0f10*/  IMAD R21, R21, R11, RZ ;  /* 0x0000000b15157224 */ /* 0x002fe400078e02ff */
[----:B------:R-:W-:Y:S01]  /*0f20*/  ISETP.NE.AND P0, PT, R19, RZ, PT ;  /* 0x000000ff1300720c */ /* 0x000fe20003f05270 */
[----:B--2---:R-:W1:Y:S01]  /*0f30*/  LDC R18, c[0x0][0x3a0] ;  /* 0x0000e800ff127b82 */ /* 0x004e620000000800 */
[----:B------:R-:W-:-:S04]  /*0f40*/  IMAD.HI.U32 R11, R11, R21, R10 ;  /* 0x000000150b0b7227 */ /* 0x000fc800078e000a */
[----:B------:R-:W-:Y:S02]  /*0f50*/  @!P6 IMAD.MOV R16, RZ, RZ, R14 ;  /* 0x000000ffff10e224 */ /* 0x000fe400078e020e */
[----:B------:R-:W-:Y:S02]  /*0f60*/  HFMA2 R14, -RZ, RZ, 0, 0 ;  /* 0x00000000ff0e7431 */ /* 0x000fe400000001ff */
[----:B------:R-:W-:Y:S02]  /*0f70*/  VIADD R10, R19, 0xffffffff ;  /* 0xffffffff130a7836 */ /* 0x000fe40000000000 */
[----:B------:R-:W-:-:S04]  /*0f80*/  IMAD.HI.U32 R11, R11, R16, RZ ;  /* 0x000000100b0b7227 */ /* 0x000fc800078e00ff */
[----:B------:R-:W-:Y:S02]  /*0f90*/  @!P0 IMAD.MOV R10, RZ, RZ, R19 ;  /* 0x000000ffff0a8224 */ /* 0x000fe400078e0213 */
[----:B---3--:R-:W-:Y:S02]  /*0fa0*/  IMAD R21, R23, R15, RZ ;  /* 0x0000000f17157224 */ /* 0x008fe400078e02ff */
[----:B------:R-:W-:Y:S02]  /*0fb0*/  IMAD.MOV R19, RZ, RZ, -R11 ;  /* 0x000000ffff137224 */ /* 0x000fe400078e0a0b */
[----:B------:R-:W-:-:S04]  /*0fc0*/  IMAD.HI.U32 R15, R15, R21, R14 ;  /* 0x000000150f0f7227 */ /* 0x000fc800078e000e */
[----:B------:R-:W-:Y:S01]  /*0fd0*/  IMAD R16, R19, UR4, R16 ;  /* 0x0000000413107c24 */ /* 0x000fe2000f8e0210 */
[----:B-1----:R-:W-:Y:S01]  /*0fe0*/  VIADDMNMX R20, R17, UR7, R18, PT ;  /* 0x0000000711147c46 */ /* 0x002fe2000b800112 */
[----:B------:R-:W-:Y:S01]  /*0ff0*/  IMAD.HI.U32 R14, R15, R10, RZ ;  /* 0x0000000a0f0e7227 */ /* 0x000fe200078e00ff */
[----:B------:R-:W1:Y:S02]  /*1000*/  LDC R19, c[0x0][0x398] ;  /* 0x0000e600ff137b82 */ /* 0x000e640000000800 */
[----:B------:R-:W-:Y:S02]  /*1010*/  ISETP.GE.U32.AND P2, PT, R16, UR4, PT ;  /* 0x0000000410007c0c */ /* 0x000fe4000bf46070 */
[----:B------:R-:W-:-:S05]  /*1020*/  IADD3 R15, PT, PT, -R14, RZ, RZ ;  /* 0x000000ff0e0f7210 */ /* 0x000fca0007ffe1ff */
[----:B------:R-:W-:Y:S01]  /*1030*/  IMAD R15, R15, UR5, R10 ;  /* 0x000000050f0f7c24 */ /* 0x000fe2000f8e020a */
[----:B------:R-:W-:-:S04]  /*1040*/  SEL R10, RZ, 0x1, !P6 ;  /* 0x00000001ff0a7807 */ /* 0x000fc80007000000 */
[----:B------:R-:W-:Y:S01]  /*1050*/  ISETP.GE.U32.AND P3, PT, R15, UR5, PT ;  /* 0x000000050f007c0c */ /* 0x000fe2000bf66070 */
[----:B------:R-:W-:Y:S01]  /*1060*/  @P2 VIADD R16, R16, -UR4 ;  /* 0x8000000410102c36 */ /* 0x000fe20008000000 */
[----:B------:R-:W-:Y:S02]  /*1070*/  @P2 IADD3 R11, PT, PT, R11, 0x1, RZ ;  /* 0x000000010b0b2810 */ /* 0x000fe40007ffe0ff */
[----:B------:R-:W-:Y:S02]  /*1080*/  ISETP.NE.U32.AND P2, PT, RZ, UR5, PT ;  /* 0x00000005ff007c0c */ /* 0x000fe4000bf45070 */
[----:B------:R-:W-:Y:S02]  /*1090*/  ISETP.GE.U32.AND P4, PT, R16, UR4, PT ;  /* 0x0000000410007c0c */ /* 0x000fe4000bf86070 */
[----:B------:R-:W-:-:S05]  /*10a0*/  SHF.R.S32.HI R16, RZ, 0x1f, R8 ;  /* 0x0000001fff107819 */ /* 0x000fca0000011408 */
[----:B------:R-:W-:Y:S02]  /*10b0*/  @P3 VIADD R15, R15, -UR5 ;  /* 0x800000050f0f3c36 */ /* 0x000fe40008000000 */
[----:B------:R-:W-:Y:S02]  /*10c0*/  @P3 VIADD R14, R14, 0x1 ;  /* 0x000000010e0e3836 */ /* 0x000fe40000000000 */
[----:B------:R-:W-:Y:S01]  /*10d0*/  IMAD R16, R16, R3, RZ ;  /* 0x0000000310107224 */ /* 0x000fe200078e02ff */
[----:B------:R-:W-:Y:S01]  /*10e0*/  ISETP.GE.U32.AND P6, PT, R15, UR5, PT ;  /* 0x000000050f007c0c */ /* 0x000fe2000bfc6070 */
[----:B------:R-:W-:Y:S01]  /*10f0*/  @P4 VIADD R11, R11, 0x1 ;  /* 0x000000010b0b4836 */ /* 0x000fe20000000000 */
[----:B------:R-:W-:-:S05]  /*1100*/  @!P5 LOP3.LUT R11, RZ, UR4, RZ, 0x33, !PT ;  /* 0x00000004ff0bdc12 */ /* 0x000fca000f8e33ff */
[----:B------:R-:W-:Y:S01]  /*1110*/  IMAD.IADD R15, R10, 0x1, R11 ;  /* 0x000000010a0f7824 */ /* 0x000fe200078e020b */
[----:B-1----:R-:W-:Y:S01]  /*1120*/  VIADDMNMX R10, R2, UR6, R19, PT ;  /* 0x00000006020a7c46 */ /* 0x002fe2000b800113 */
[C---:B------:R-:W-:Y:S01]  /*1130*/  IMAD R19, R8.reuse, R9, R16 ;  /* 0x0000000908137224 */ /* 0x040fe200078e0210 */
[----:B------:R-:W-:Y:S01]  /*1140*/  SEL R11, RZ, 0x1, !P0 ;  /* 0x00000001ff0b7807 */ /* 0x000fe20004000000 */
[----:B0-----:R-:W-:Y:S01]  /*1150*/  IMAD R15, R15, UR12, R2 ;  /* 0x0000000c0f0f7c24 */ /* 0x001fe2000f8e0202 */
[----:B------:R-:W-:Y:S01]  /*1160*/  MOV R16, 0xff800000 ;  /* 0xff80000000107802 */ /* 0x000fe20000000f00 */
[----:B------:R-:W-:Y:S01]  /*1170*/  IMAD.WIDE.U32 R2, R8, R3, R12 ;  /* 0x0000000308027225 */ /* 0x000fe200078e000c */
[----:B------:R-:W-:Y:S02]  /*1180*/  @P6 IADD3 R14, PT, PT, R14, 0x1, RZ ;  /* 0x000000010e0e6810 */ /* 0x000fe40007ffe0ff */
[----:B------:R-:W-:Y:S02]  /*1190*/  ISETP.GE.AND P0, PT, R15, R10, PT ;  /* 0x0000000a0f00720c */ /* 0x000fe40003f06270 */
[----:B------:R-:W-:-:S05]  /*11a0*/  @!P2 LOP3.LUT R14, RZ, UR5, RZ, 0x33, !PT ;  /* 0x00000005ff0eac12 */ /* 0x000fca000f8e33ff */
[----:B------:R-:W-:-:S04]  /*11b0*/  IMAD.IADD R14, R11, 0x1, R14 ;  /* 0x000000010b0e7824 */ /* 0x000fc800078e020e */
[----:B------:R-:W-:-:S04]  /*11c0*/  IMAD R11, R14, UR13, R17 ;  /* 0x0000000d0e0b7c24 */ /* 0x000fc8000f8e0211 */
[----:B------:R-:W-:Y:S01]  /*11d0*/  IMAD R18, R15, R18, R11 ;  /* 0x000000120f127224 */ /* 0x000fe200078e020b */
[----:B------:R-:W-:Y:S06]  /*11e0*/  @P0 BRA `(.L_x_17) ;  /* 0x0000000000a40947 */ /* 0x000fec0003800000 */
[----:B------:R-:W-:Y:S01]  /*11f0*/  IMAD.MOV.U32 R17, RZ, RZ, R15 ;  /* 0x000000ffff117224 */ /* 0x000fe200078e000f */
[----:B------:R-:W-:Y:S01]  /*1200*/  MOV R16, 0xff800000 ;  /* 0xff80000000107802 */ /* 0x000fe20000000f00 */
[----:B------:R-:W-:-:S07]  /*1210*/  IMAD.IADD R19, R3, 0x1, R19 ;  /* 0x0000000103137824 */ /* 0x000fce00078e0213 */
.L_x_21:
        /* <DEDUP_REMOVED lines=8> */
[----:B------:R-:W-:Y:S01]  /*12a0*/  MOV R25, R11 ;  /* 0x0000000b00197202 */ /* 0x000fe20000000f00 */
[----:B0-----:R-:W-:Y:S02]  /*12b0*/  IMAD R13, R19, UR12, RZ ;  /* 0x0000000c130d7c24 */ /* 0x001fe4000f8e02ff */
[----:B------:R-:W-:-:S04]  /*12c0*/  IMAD.WIDE.U32 R8, R2, UR12, R8 ;  /* 0x0000000c02087c25 */ /* 0x000fc8000f8e0008 */
[----:B------:R-:W-:Y:S02]  /*12d0*/  IMAD R13, R2, UR13, R13 ;  /* 0x0000000d020d7c24 */ /* 0x000fe4000f8e020d */
[----:B-1----:R-:W-:Y:S02]  /*12e0*/  IMAD R23, R17, R21, R11 ;  /* 0x0000001511177224 */ /* 0x002fe400078e020b */
[----:B------:R-:W-:-:S04]  /*12f0*/  IMAD.IADD R12, R9, 0x1, R13 ;  /* 0x00000001090c7824 */ /* 0x000fc800078e020d */
[----:B------:R-:W-:-:S04]  /*1300*/  IMAD R13, R12, R21, RZ ;  /* 0x000000150c0d7224 */ /* 0x000fc800078e02ff */
[----:B--2---:R-:W-:-:S07]  /*1310*/  IMAD R27, R8, UR4, R13 ;  /* 0x00000004081b7c24 */ /* 0x004fce000f8e020d */
.L_x_20:
[----:B------:R-:W0:Y:S01]  /*1320*/  LDCU.64 UR4, c[0x0][0x388] ;  /* 0x00007100ff0477ac */ /* 0x000e220008000a00 */
[--C-:B------:R-:W-:Y:S01]  /*1330*/  SHF.R.S32.HI R13, RZ, 0x1f, R25.reuse ;  /* 0x0000001fff0d7819 */ /* 0x100fe20000011419 */
[----:B------:R-:W-:-:S04]  /*1340*/  IMAD.MOV.U32 R12, RZ, RZ, R25 ;  /* 0x000000ffff0c7224 */ /* 0x000fc800078e0019 */
[----:B------:R-:W-:-:S05]  /*1350*/  IMAD.WIDE.U32 R12, R8, R21, R12 ;  /* 0x00000015080c7225 */ /* 0x000fca00078e000c */
[----:B------:R-:W-:Y:S02]  /*1360*/  IADD3 R13, PT, PT, R13, R27, RZ ;  /* 0x0000001b0d0d7210 */ /* 0x000fe40007ffe0ff */
[C---:B0-----:R-:W-:Y:S01]  /*1370*/  LEA R14, P0, R12.reuse, UR4, 0x2 ;  /* 0x000000040c0e7c11 */ /* 0x041fe2000f8010ff */
[----:B------:R-:W0:Y:S03]  /*1380*/  LDCU UR4, c[0x0][0x3cc] ;  /* 0x00007980ff0477ac */ /* 0x000e260008000800 */
[----:B------:R-:W-:-:S06]  /*1390*/  LEA.HI.X R15, R12, UR5, R13, 0x2, P0 ;  /* 0x000000050c0f7c11 */ /* 0x000fcc00080f140d */
[----:B------:R-:W2:Y:S01]  /*13a0*/  LDG.E R15, desc[UR10][R14.64] ;  /* 0x0000000a0e0f7981 */ /* 0x000ea2000c1e1900 */
[----:B0-----:R-:W-:-:S05]  /*13b0*/  VIADD R25, R25, UR4 ;  /* 0x0000000419197c36 */ /* 0x001fca0008000000 */
[----:B------:R-:W-:Y:S02]  /*13c0*/  ISETP.GE.AND P2, PT, R25, R20, PT ;  /* 0x000000141900720c */ /* 0x000fe40003f46270 */
[----:B--2---:R-:W-:-:S04]  /*13d0*/  FSETP.NAN.AND P0, PT, |R15|, |R15|, PT ;  /* 0x4000000f0f00720b */ /* 0x004fc80003f08200 */
[----:B------:R-:W-:-:S04]  /*13e0*/  FSETP.LEU.AND P0, PT, R15, R16, !P0 ;  /* 0x000000100f00720b */ /* 0x000fc8000470b000 */
[----:B------:R-:W-:Y:S02]  /*13f0*/  SEL R18, R18, R23, P0 ;  /* 0x0000001712127207 */ /* 0x000fe40000000000 */
[----:B------:R-:W-:Y:S02]  /*1400*/  IADD3 R23, PT, PT, R23, UR4, RZ ;  /* 0x0000000417177c10 */ /* 0x000fe4000fffe0ff */
[----:B------:R-:W-:Y:S01]  /*1410*/  FSEL R16, R16, R15, P0 ;  /* 0x0000000f10107208 */ /* 0x000fe20000000000 */
[----:B------:R-:W-:Y:S06]  /*1420*/  @!P2 BRA `(.L_x_20) ;  /* 0xfffffffc00bca947 */ /* 0x000fec000383ffff */
.L_x_19:
[----:B------:R-:W-:Y:S05]  /*1430*/  BSYNC.RECONVERGENT B2 ;  /* 0x0000000000027941 */ /* 0x000fea0003800200 */
.L_x_18:
[----:B------:R-:W0:Y:S02]  /*1440*/  LDCU UR4, c[0x0][0x3c8] ;  /* 0x00007900ff0477ac */ /* 0x000e240008000800 */
[----:B0-----:R-:W-:-:S05]  /*1450*/  VIADD R17, R17, UR4 ;  /* 0x0000000411117c36 */ /* 0x001fca0008000000 */
[----:B------:R-:W-:-:S13]  /*1460*/  ISETP.GE.AND P0, PT, R17, R10, PT ;  /* 0x0000000a1100720c */ /* 0x000fda0003f06270 */
[----:B------:R-:W-:Y:S05]  /*1470*/  @!P0 BRA `(.L_x_21) ;  /* 0xfffffffc00688947 */ /* 0x000fea000383ffff */
.L_x_17:
[----:B------:R-:W-:Y:S05]  /*1480*/  BSYNC.RECONVERGENT B1 ;  /* 0x0000000000017941 */ /* 0x000fea0003800200 */
.L_x_16:
[----:B------:R-:W0:Y:S01]  /*1490*/  LDC.64 R2, c[0x0][0x3d0] ;  /* 0x0000f400ff027b82 */ /* 0x000e220000000a00 */
[----:B------:R-:W1:Y:S01]  /*14a0*/  LDCU UR4, c[0x0][0x380] ;  /* 0x00007000ff0477ac */ /* 0x000e620008000800 */
[----:B------:R-:W-:Y:S01]  /*14b0*/  IMAD R11, R0, UR9, RZ ;  /* 0x00000009000b7c24 */ /* 0x000fe2000f8e02ff */
[----:B------:R-:W-:-:S05]  /*14c0*/  SHF.R.S32.HI R19, RZ, 0x1f, R18 ;  /* 0x0000001fff137819 */ /* 0x000fca0000011412 */
[----:B------:R-:W2:Y:S01]  /*14d0*/  LDC.64 R8, c[0x0][0x3d8] ;  /* 0x0000f600ff087b82 */ /* 0x000ea20000000a00 */
[----:B0-----:R-:W-:-:S05]  /*14e0*/  IMAD.WIDE R2, R4, 0x4, R2 ;  /* 0x0000000404027825 */ /* 0x001fca00078e0202 */
[----:B------:R0:W-:Y:S01]  /*14f0*/  STG.E desc[UR10][R2.64], R16 ;  /* 0x0000001002007986 */ /* 0x0001e2000c10190a */
[----:B--2---:R-:W-:Y:S01]  /*1500*/  IMAD.WIDE R8, R4, 0x8, R8 ;  /* 0x0000000804087825 */ /* 0x004fe200078e0208 */
[----:B------:R-:W-:-:S04]  /*1510*/  IADD3 R4, P0, PT, R11, R6, RZ ;  /* 0x000000060b047210 */ /* 0x000fc80007f1e0ff */
[----:B------:R0:W-:Y:S01]  /*1520*/  STG.E.64 desc[UR10][R8.64], R18 ;  /* 0x0000001208007986 */ /* 0x0001e2000c101b0a */
[----:B------:R-:W-:Y:S01]  /*1530*/  IADD3.X R7, PT, PT, RZ, R7, RZ, P0, !PT ;  /* 0x00000007ff077210 */ /* 0x000fe200007fe4ff */
[----:B------:R-:W-:Y:S01]  /*1540*/  IMAD.MOV.U32 R6, RZ, RZ, R4 ;  /* 0x000000ffff067224 */ /* 0x000fe200078e0004 */
[----:B-1----:R-:W-:-:S04]  /*1550*/  ISETP.GE.U32.AND P0, PT, R4, UR4, PT ;  /* 0x0000000404007c0c */ /* 0x002fc8000bf06070 */
[----:B------:R-:W-:-:S13]  /*1560*/  ISETP.GE.AND.EX P0, PT, R7, UR8, PT, P0 ;  /* 0x0000000807007c0c */ /* 0x000fda000bf06300 */
[----:B0-----:R-:W-:Y:S05]  /*1570*/  @!P0 BRA `(.L_x_22) ;  /* 0xffffffec00b48947 */ /* 0x001fea000383ffff */
.L_x_12:
[----:B------:R-:W-:Y:S05]  /*1580*/  BSYNC.RECONVERGENT B0 ;  /* 0x0000000000007941 */ /* 0x000fea0003800200 */
.L_x_11:
[----:B------:R-:W-:Y:S05]  /*1590*/  @!P1 BRA `(.L_x_23) ;  /* 0xffffffe800e49947 */ /* 0x000fea000383ffff */
[----:B------:R-:W-:Y:S05]  /*15a0*/  EXIT ;  /* 0x000000000000794d */ /* 0x000fea0003800000 */
        .weak           $__internal_1_$__cuda_sm20_div_s64
        .type           $__internal_1_$__cuda_sm20_div_s64,@function
        .size           $__internal_1_$__cuda_sm20_div_s64,(.L_x_37 - $__internal_1_$__cuda_sm20_div_s64)
$__internal_1_$__cuda_sm20_div_s64:
        /* <DEDUP_REMOVED lines=9> */
[----:B0-----:R-:W-:-:S06]  /*1640*/  IADD3 R8, PT, PT, R3, 0x1ffffffe, RZ ;  /* 0x1ffffffe03087810 */ /* 0x001fcc0007ffe0ff */
[----:B------:R-:W0:Y:S02]  /*1650*/  F2I.U64.TRUNC R8, R8 ;  /* 0x0000000800087311 */ /* 0x000e24000020d800 */
[----:B0-----:R-:W-:-:S04]  /*1660*/  IMAD.WIDE.U32 R14, R8, UR4, RZ ;  /* 0x00000004080e7c25 */ /* 0x001fc8000f8e00ff */
[C---:B------:R-:W-:Y:S01]  /*1670*/  IMAD R11, R8.reuse, UR5, R15 ;  /* 0x00000005080b7c24 */ /* 0x040fe2000f8e020f */
[----:B------:R-:W-:Y:S02]  /*1680*/  IADD3 R17, P0, PT, RZ, -R14, RZ ;  /* 0x8000000eff117210 */ /* 0x000fe40007f1e0ff */
[----:B------:R-:W-:Y:S01]  /*1690*/  MOV R15, R8 ;  /* 0x00000008000f7202 */ /* 0x000fe20000000f00 */
[----:B------:R-:W-:Y:S02]  /*16a0*/  IMAD R11, R9, UR4, R11 ;  /* 0x00000004090b7c24 */ /* 0x000fe4000f8e020b */
[----:B------:R-:W-:-:S04]  /*16b0*/  IMAD.HI.U32 R14, R8, R17, RZ ;  /* 0x00000011080e7227 */ /* 0x000fc800078e00ff */
[----:B------:R-:W-:-:S04]  /*16c0*/  IMAD.X R11, RZ, RZ, ~R11, P0 ;  /* 0x000000ffff0b7224 */ /* 0x000fc800000e0e0b */
        /* <DEDUP_REMOVED lines=22> */
[----:B------:R-:W-:Y:S01]  /*1830*/  IMAD.MOV.U32 R9, RZ, RZ, RZ ;  /* 0x000000ffff097224 */ /* 0x000fe200078e00ff */
[----:B------:R-:W-:-:S03]  /*1840*/  IADD3.X R11, PT, PT, R8, R11, RZ, P0, !PT ;  /* 0x0000000b080b7210 */ /* 0x000fc600007fe4ff */
[----:B------:R-:W-:Y:S01]  /*1850*/  IMAD.HI.U32 R8, R14, R3, RZ ;  /* 0x000000030e087227 */ /* 0x000fe200078e00ff */
[----:B------:R-:W-:-:S03]  /*1860*/  IADD3.X R11, PT, PT, RZ, RZ, R11, P3, P2 ;  /* 0x000000ffff0b7210 */ /* 0x000fc60001fe440b */
[----:B------:R-:W-:-:S04]  /*1870*/  IMAD.WIDE.U32 R8, R14, R17, R8 ;  /* 0x000000110e087225 */ /* 0x000fc800078e0008 */
[C---:B------:R-:W-:Y:S02]  /*1880*/  IMAD R15, R11.reuse, R17, RZ ;  /* 0x000000110b0f7224 */ /* 0x040fe400078e02ff */
[----:B------:R-:W-:-:S04]  /*1890*/  IMAD.HI.U32 R8, P0, R11, R3, R8 ;  /* 0x000000030b087227 */ /* 0x000fc80007800008 */
[----:B------:R-:W-:Y:S01]  /*18a0*/  IMAD.HI.U32 R11, R11, R17, RZ ;  /* 0x000000110b0b7227 */ /* 0x000fe200078e00ff */
[----:B------:R-:W-:-:S04]  /*18b0*/  IADD3 R15, P2, PT, R15, R8, RZ ;  /* 0x000000080f0f7210 */ /* 0x000fc80007f5e0ff */
[----:B------:R-:W-:Y:S01]  /*18c0*/  IADD3.X R11, PT, PT, R11, RZ, RZ, P0, !PT ;  /* 0x000000ff0b0b7210 */ /* 0x000fe200007fe4ff */
        /* <DEDUP_REMOVED lines=19> */
[----:B------:R-:W-:-:S02]  /*1a00*/  IADD3.X R3, PT, PT, RZ, R14, RZ, P3, !PT ;  /* 0x0000000eff037210 */ /* 0x000fc40001ffe4ff */
[----:B------:R-:W-:Y:S02]  /*1a10*/  SEL R8, R8, R15, P0 ;  /* 0x0000000f08087207 */ /* 0x000fe40000000000 */
[----:B------:R-:W-:Y:S02]  /*1a20*/  SEL R3, R3, R14, P0 ;  /* 0x0000000e03037207 */ /* 0x000fe40000000000 */
[----:B------:R-:W-:Y:S02]  /*1a30*/  IADD3 R9, P3, PT, RZ, -R8, RZ ;  /* 0x80000008ff097210 */ /* 0x000fe40007f7e0ff */
[----:B------:R-:W-:Y:S02]  /*1a40*/  LOP3.LUT R11, R13, UR13, RZ, 0x3c, !PT ;  /* 0x0000000d0d0b7c12 */ /* 0x000fe4000f8e3cff */
[----:B------:R-:W-:Y:S01]  /*1a50*/  ISETP.NE.U32.AND P0, PT, RZ, UR12, PT ;  /* 0x0000000cff007c0c */ /* 0x000fe2000bf05070 */
[----:B------:R-:W-:Y:S01]  /*1a60*/  IMAD.X R14, RZ, RZ, ~R3, P3 ;  /* 0x000000ffff0e7224 */ /* 0x000fe200018e0e03 */
[----:B------:R-:W-:Y:S01]  /*1a70*/  ISETP.GE.AND P2, PT, R11, RZ, PT ;  /* 0x000000ff0b00720c */ /* 0x000fe20003f46270 */
[----:B------:R-:W-:Y:S01]  /*1a80*/  HFMA2 R11, -RZ, RZ, 0, 0 ;  /* 0x00000000ff0b7431 */ /* 0x000fe200000001ff */
[----:B------:R-:W-:-:S02]  /*1a90*/  ISETP.NE.AND.EX P0, PT, RZ, UR13, PT, P0 ;  /* 0x0000000dff007c0c */ /* 0x000fc4000bf05300 */
[----:B------:R-:W-:Y:S02]  /*1aa0*/  SEL R8, R9, R8, !P2 ;  /* 0x0000000809087207 */ /* 0x000fe40005000000 */
[----:B------:R-:W-:Y:S02]  /*1ab0*/  SEL R3, R14, R3, !P2 ;  /* 0x000000030e037207 */ /* 0x000fe40005000000 */
[----:B------:R-:W-:Y:S02]  /*1ac0*/  SEL R8, R8, 0xffffffff, P0 ;  /* 0xffffffff08087807 */ /* 0x000fe40000000000 */
[----:B------:R-:W-:Y:S01]  /*1ad0*/  SEL R3, R3, 0xffffffff, P0 ;  /* 0xffffffff03037807 */ /* 0x000fe20000000000 */
[----:B------:R-:W-:Y:S06]  /*1ae0*/  RET.REL.NODEC R10 `(_Z25max_pool_forward_nchw_PTBIffEviPKT_llliiiiiiiiiiPS0_Pl4dim3) ;  /* 0xffffffe40a447950 */ /* 0x000fec0003c3ffff */
.L_x_24:
        /* <DEDUP_REMOVED lines=9> */
.L_x_37:


//--------------------- .text._Z21max_pool_forward_nchwIffEviPKT_llliiiiiiiiiiPS0_Pl --------------------------
	.section	.text._Z21max_pool_forward_nchwIffEviPKT_llliiiiiiiiiiPS0_Pl,"ax",@progbits
	.align	128
        .global         _Z21max_pool_forward_nchwIffEviPKT_llliiiiiiiiiiPS0_Pl
        .type           _Z21max_pool_forward_nchwIffEviPKT_llliiiiiiiiiiPS0_Pl,@function
        .size           _Z21max_pool_forward_nchwIffEviPKT_llliiiiiiiiiiPS0_Pl,(.L_x_38 - _Z21max_pool_forward_nchwIffEviPKT_llliiiiiiiiiiPS0_Pl)
        .other          _Z21max_pool_forward_nchwIffEviPKT_llliiiiiiiiiiPS0_Pl,@"STO_CUDA_ENTRY STV_DEFAULT"
_Z21max_pool_forward_nchwIffEviPKT_llliiiiiiiiiiPS0_Pl:
.text._Z21max_pool_forward_nchwIffEviPKT_llliiiiiiiiiiPS0_Pl:
[----:B------:R-:W-:Y:S01]  /*0000*/  LDC R1, c[0x0][0x37c] ;  /* 0x0000df00ff017b82 */ /* 0x000fe20000000800 */
[----:B------:R-:W0:Y:S07]  /*0010*/  S2R R0, SR_TID.X ;  /* 0x0000000000007919 */ /* 0x000e2e0000002100 */
[----:B------:R-:W0:Y:S01]  /*0020*/  S2UR UR4, SR_CTAID.X ;  /* 0x00000000000479c3 */ /* 0x000e220000002500 */
[----:B------:R-:W1:Y:S07]  /*0030*/  LDCU UR5, c[0x0][0x380] ;  /* 0x00007000ff0577ac */ /* 0x000e6e0008000800 */
[----:B------:R-:W0:Y:S01]  /*0040*/  LDC R3, c[0x0][0x360] ;  /* 0x0000d800ff037b82 */ /* 0x000e220000000800 */
[----:B-1----:R-:W-:Y:S01]  /*0050*/  USHF.R.S32.HI UR11, URZ, 0x1f, UR5 ;  /* 0x0000001fff0b7899 */ /* 0x002fe20008011405 */
        /* <DEDUP_REMOVED lines=18> */
.L_x_34:
        /* <DEDUP_REMOVED lines=81> */
.L_x_26:
[----:B------:R-:W-:-:S07]  /*0690*/  MOV R6, 0x6b0 ;  /* 0x000006b000067802 */ /* 0x000fce0000000f00 */
[----:B------:R-:W-:Y:S05]  /*06a0*/  CALL.REL.NOINC `($__internal_2_$__cuda_sm20_div_s64) ;  /* 0x0000000800f87944 */ /* 0x000fea0003c00000 */
        /* <DEDUP_REMOVED lines=10> */
.L_x_27:
[----:B------:R-:W-:Y:S05]  /*0750*/  BSYNC.RECONVERGENT B0 ;  /* 0x0000000000007941 */ /* 0x000fea0003800200 */
.L_x_25:
        /* <DEDUP_REMOVED lines=124> */
.L_x_33:
        /* <DEDUP_REMOVED lines=16> */
.L_x_32:
        /* <DEDUP_REMOVED lines=17> */
.L_x_31:
[----:B------:R-:W-:Y:S05]  /*1130*/  BSYNC.RECONVERGENT B1 ;  /* 0x0000000000017941 */ /* 0x000fea0003800200 */
.L_x_30:
[----:B------:R-:W0:Y:S02]  /*1140*/  LDCU UR4, c[0x0][0x3c8] ;  /* 0x00007900ff0477ac */ /* 0x000e240008000800 */
[----:B0-----:R-:W-:-:S04]  /*1150*/  IADD3 R18, PT, PT, R18, UR4, RZ ;  /* 0x0000000412127c10 */ /* 0x001fc8000fffe0ff */
[----:B------:R-:W-:-:S13]  /*1160*/  ISETP.GE.AND P0, PT, R18, R12, PT ;  /* 0x0000000c1200720c */ /* 0x000fda0003f06270 */
[----:B------:R-:W-:Y:S05]  /*1170*/  @!P0 BRA `(.L_x_33) ;  /* 0xfffffffc00688947 */ /* 0x000fea000383ffff */
.L_x_29:
[----:B------:R-:W-:Y:S05]  /*1180*/  BSYNC.RECONVERGENT B0 ;  /* 0x0000000000007941 */ /* 0x000fea0003800200 */
.L_x_28:
        /* <DEDUP_REMOVED lines=16> */
        .weak           $__internal_2_$__cuda_sm20_div_s64
        .type           $__internal_2_$__cuda_sm20_div_s64,@function
        .size           $__internal_2_$__cuda_sm20_div_s64,(.L_x_38 - $__internal_2_$__cuda_sm20_div_s64)
$__internal_2_$__cuda_sm20_div_s64:
        /* <DEDUP_REMOVED lines=83> */
[----:B------:R-:W-:Y:S06]  /*17c0*/  RET.REL.NODEC R6 `(_Z21max_pool_forward_nchwIffEviPKT_llliiiiiiiiiiPS0_Pl) ;  /* 0xffffffe8060c7950 */ /* 0x000fec0003c3ffff */
.L_x_35:
        /* <DEDUP_REMOVED lines=11> */
.L_x_38:


//--------------------- .nv.shared.reserved.0     --------------------------
	.section	.nv.shared.reserved.0,"aw",@nobits
	.weak		__nv_reservedSMEM_offset_0_alias
	.size		__nv_reservedSMEM_offset_0_alias, 0, 64
	.other		__nv_reservedSMEM_offset_0_alias,@"STO_CUDA_RESERVED_SHARED STV_DEFAULT"
__nv_reservedSMEM_offset_0_alias:
	.zero		0
	.zero		64


//--------------------- .nv.constant0._Z28max_pool_forward_nchw_slicedIffEviPKT_llliiiiiiiiiiPS0_Pl4dim3 --------------------------
	.section	.nv.constant0._Z28max_pool_forward_nchw_slicedIffEviPKT_llliiiiiiiiiiPS0_Pl4dim3,"a",@progbits
	.sectionflags	@""
	.align	4
.nv.constant0._Z28max_pool_forward_nchw_slicedIffEviPKT_llliiiiiiiiiiPS0_Pl4dim3:
	.zero		1004


//--------------------- .nv.constant0._Z25max_pool_forward_nchw_PTBIffEviPKT_llliiiiiiiiiiPS0_Pl4dim3 --------------------------
	.section	.nv.constant0._Z25max_pool_forward_nchw_PTBIffEviPKT_llliiiiiiiiiiPS0_Pl4dim3,"a",@progbits
	.sectionflags	@""
	.align	4
.nv.constant0._Z25max_pool_forward_nchw_PTBIffEviPKT_llliiiiiiiiiiPS0_Pl4dim3:
	.zero		1004


//--------------------- .nv.constant0._Z21max_pool_forward_nchwIffEviPKT_llliiiiiiiiiiPS0_Pl --------------------------
	.section	.nv.constant0._Z21max_pool_forward_nchwIffEviPKT_llliiiiiiiiiiPS0_Pl,"a",@progbits
	.sectionflags	@""
	.align	4
.nv.constant0._Z21max_pool_forward_nchwIffEviPKT_llliiiiiiiiiiPS0_Pl:
	.zero		992


//--------------------- SYMBOLS --------------------------

	.type		.nv.reservedSmem.offset0,@object
	.size		.nv.reservedSmem.offset0,0x4
